// auto-generated by cutlass_sweep.conv — config: {"arch": "sm_90", "cluster_m": 2, "cluster_n": 1, "conv_kind": "dgrad", "dtype": "bf16", "ndim": 2, "tile_k": 32, "tile_m": 64, "tile_n": 64}
#include "cutlass/cutlass.h"
#include "cute/tensor.hpp"
#include "cutlass/kernel_hardware_info.hpp"
#include "cutlass/conv/convolution.h"
#include "cutlass/conv/dispatch_policy.hpp"
#include "cutlass/conv/collective/collective_builder.hpp"
#include "cutlass/conv/kernel/conv_universal.hpp"
#include "cutlass/conv/device/conv_universal_adapter.hpp"
#include "cutlass/epilogue/collective/collective_builder.hpp"

using namespace cute;
using Elem = cutlass::bfloat16_t;
using Acc  = float;
using LayoutAB = cutlass::layout::TensorNHWC;
using LayoutC  = cutlass::layout::TensorNHWC;
constexpr auto ConvOp = cutlass::conv::Operator::kDgrad;
using TileShape    = Shape<_64, _64, Shape<_32>>;
using ClusterShape = Shape<_2, _1, _1>;

using CollectiveEpilogue = typename cutlass::epilogue::collective::CollectiveBuilder<
    cutlass::arch::Sm90, cutlass::arch::OpClassTensorOp,
    TileShape, ClusterShape,
    cutlass::epilogue::collective::EpilogueTileAuto,
    Acc, Acc,
    Elem, LayoutC, 128 / cutlass::sizeof_bits<Elem>::value,
    Elem, LayoutC, 128 / cutlass::sizeof_bits<Elem>::value,
    cutlass::epilogue::collective::EpilogueScheduleAuto
  >::CollectiveOp;

using CollectiveMainloop = typename cutlass::conv::collective::CollectiveBuilder<
    cutlass::arch::Sm90, cutlass::arch::OpClassTensorOp, ConvOp,
    Elem, LayoutAB, 128 / cutlass::sizeof_bits<Elem>::value,
    Elem, LayoutAB, 128 / cutlass::sizeof_bits<Elem>::value,
    Acc,
    TileShape, ClusterShape,
    cutlass::conv::collective::StageCountAutoCarveout<
        static_cast<int>(sizeof(typename CollectiveEpilogue::SharedStorage))>,
    cutlass::conv::collective::KernelScheduleAuto
  >::CollectiveOp;

using ProblemShape = cutlass::conv::ConvProblemShape<
    ConvOp, CollectiveMainloop::DispatchPolicy::NumSpatialDimensions>;
using ConvKernel = cutlass::conv::kernel::ConvUniversal<
    ProblemShape, CollectiveMainloop, CollectiveEpilogue>;
using Conv = cutlass::conv::device::ConvUniversalAdapter<ConvKernel>;

auto* _anchor = &cutlass::device_kernel<ConvKernel>;


// ===== COMPILED SASS (sm_90a) =====

	.target	sm_90a

	.elftype	@"ET_EXEC"


//--------------------- .note.nv.tkinfo           --------------------------
	.section	.note.nv.tkinfo,"",@"SHT_NOTE"
	.sectionflags	@"SHF_NOTE_NV_TKINFO"
	.tkinfo
        /*0018*/ 	.word	0x00000002
        /*0030*/ 	.string	""
        /*0030*/ 	.string	"ptxas"
        /*0030*/ 	.string	"Cuda compilation tools, release 13.0, V13.0.88"
        /*0030*/ 	.string	"Build cuda_13.0.r13.0/compiler.36424714_0"
        /*0030*/ 	.string	"-arch sm_90a -m 64 "



//--------------------- .note.nv.cuinfo           --------------------------
	.section	.note.nv.cuinfo,"",@"SHT_NOTE"
	.sectionflags	@"SHF_NOTE_NV_CUINFO"
        /*0018*/ 	.short	0x0002
        /*001a*/ 	.short	0x005a
        /*001c*/ 	.short	0x0082
	.zero		2


//--------------------- .nv.info                  --------------------------
	.section	.nv.info,"",@"SHT_CUDA_INFO"
	.align	4


	//----- nvinfo : EIATTR_REGCOUNT
	.align		4
        /*0000*/ 	.byte	0x04, 0x2f
        /*0002*/ 	.short	(.L_12 - .L_11)
	.align		4
.L_11:
        /*0004*/ 	.word	index@(_ZN7cutlass13device_kernelINS_4conv6kernel13ConvUniversalINS1_16ConvProblemShapeILNS1_8OperatorE1ELi2EEENS1_10collective14CollectiveConvINS1_46MainloopSm90TmaGmmaWarpSpecializedImplicitGemmILS5_1ELi28ELi2EN4cute5tupleIJNSA_1CILi2EEENSC_ILi1EEESE_EEENS1_36KernelImplicitTmaWarpSpecializedSm90ELi1EEENSB_IJNSC_ILi64EEESI_NSB_IJNSC_ILi32EEEEEEEEENS_10bfloat16_tESM_NSA_8TiledMMAINSA_8MMA_AtomIJNSA_4SM904GMMA27MMA_64x64x16_F32BF16BF16_SSILNSQ_5MajorE0ELSS_1ELNSQ_7ScaleInE1ELST_1EEEEEENSA_6LayoutINSB_IJSE_SE_SE_EEENSB_IJNSC_ILi0EEESY_SY_EEEEENSB_IJNSA_10UnderscoreES11_S11_EEEEENS7_6detail26Sm90ImplicitGemmTileTraitsINSA_20SM90_TMA_LOAD_IM2COLENSA_14ComposedLayoutINSA_7SwizzleILi2ELi4ELi3EEENSA_18smem_ptr_flag_bitsILi16EEENSW_INSB_IJNSB_IJNSC_ILi8EEES1C_EEENSB_IJSJ_SE_EEENSB_IJSE_NSC_ILi28EEEEEEEEENSB_IJNSB_IJSJ_NSC_ILi256EEEEEENSB_IJSE_SY_EEENSB_IJSY_NSC_ILi2048EEEEEEEEEEEEEvEENS15_INSA_23SM90_TMA_LOAD_MULTICASTENS17_INS18_ILi3ELi4ELi3EEES1B_NSW_INSB_IJNSB_IJSI_SE_EEENSB_IJS1C_NSC_ILi4EEEEEES1G_EEENSB_IJS1K_NSB_IJSI_NSC_ILi512EEEEEES1M_EEEEEEEvEEEENS_8epilogue10collective6detail29Sm90TmaWarpSpecializedAdapterINS25_15DefaultEpilogueISM_NSB_IJNSB_IJlllEEESE_SY_EEES2A_NS24_6thread17LinearCombinationISM_Li1EffLNS2B_9ScaleType4KindE0ELNS_15FloatRoundStyleE2ESM_EENS_4gemm15EpilogueDefaultEEEEEvvEEEEvNT_6ParamsE)
        /*0008*/ 	.word	0x0000003a


	//----- nvinfo : EIATTR_FRAME_SIZE
	.align		4
.L_12:
        /*000c*/ 	.byte	0x04, 0x11
        /*000e*/ 	.short	(.L_14 - .L_13)
	.align		4
.L_13:
        /*0010*/ 	.word	index@(_ZN7cutlass13device_kernelINS_4conv6kernel13ConvUniversalINS1_16ConvProblemShapeILNS1_8OperatorE1ELi2EEENS1_10collective14CollectiveConvINS1_46MainloopSm90TmaGmmaWarpSpecializedImplicitGemmILS5_1ELi28ELi2EN4cute5tupleIJNSA_1CILi2EEENSC_ILi1EEESE_EEENS1_36KernelImplicitTmaWarpSpecializedSm90ELi1EEENSB_IJNSC_ILi64EEESI_NSB_IJNSC_ILi32EEEEEEEEENS_10bfloat16_tESM_NSA_8TiledMMAINSA_8MMA_AtomIJNSA_4SM904GMMA27MMA_64x64x16_F32BF16BF16_SSILNSQ_5MajorE0ELSS_1ELNSQ_7ScaleInE1ELST_1EEEEEENSA_6LayoutINSB_IJSE_SE_SE_EEENSB_IJNSC_ILi0EEESY_SY_EEEEENSB_IJNSA_10UnderscoreES11_S11_EEEEENS7_6detail26Sm90ImplicitGemmTileTraitsINSA_20SM90_TMA_LOAD_IM2COLENSA_14ComposedLayoutINSA_7SwizzleILi2ELi4ELi3EEENSA_18smem_ptr_flag_bitsILi16EEENSW_INSB_IJNSB_IJNSC_ILi8EEES1C_EEENSB_IJSJ_SE_EEENSB_IJSE_NSC_ILi28EEEEEEEEENSB_IJNSB_IJSJ_NSC_ILi256EEEEEENSB_IJSE_SY_EEENSB_IJSY_NSC_ILi2048EEEEEEEEEEEEEvEENS15_INSA_23SM90_TMA_LOAD_MULTICASTENS17_INS18_ILi3ELi4ELi3EEES1B_NSW_INSB_IJNSB_IJSI_SE_EEENSB_IJS1C_NSC_ILi4EEEEEES1G_EEENSB_IJS1K_NSB_IJSI_NSC_ILi512EEEEEES1M_EEEEEEEvEEEENS_8epilogue10collective6detail29Sm90TmaWarpSpecializedAdapterINS25_15DefaultEpilogueISM_NSB_IJNSB_IJlllEEESE_SY_EEES2A_NS24_6thread17LinearCombinationISM_Li1EffLNS2B_9ScaleType4KindE0ELNS_15FloatRoundStyleE2ESM_EENS_4gemm15EpilogueDefaultEEEEEvvEEEEvNT_6ParamsE)
        /*0014*/ 	.word	0x00000000


	//----- nvinfo : EIATTR_MIN_STACK_SIZE
	.align		4
.L_14:
        /*0018*/ 	.byte	0x04, 0x12
        /*001a*/ 	.short	(.L_16 - .L_15)
	.align		4
.L_15:
        /*001c*/ 	.word	index@(_ZN7cutlass13device_kernelINS_4conv6kernel13ConvUniversalINS1_16ConvProblemShapeILNS1_8OperatorE1ELi2EEENS1_10collective14CollectiveConvINS1_46MainloopSm90TmaGmmaWarpSpecializedImplicitGemmILS5_1ELi28ELi2EN4cute5tupleIJNSA_1CILi2EEENSC_ILi1EEESE_EEENS1_36KernelImplicitTmaWarpSpecializedSm90ELi1EEENSB_IJNSC_ILi64EEESI_NSB_IJNSC_ILi32EEEEEEEEENS_10bfloat16_tESM_NSA_8TiledMMAINSA_8MMA_AtomIJNSA_4SM904GMMA27MMA_64x64x16_F32BF16BF16_SSILNSQ_5MajorE0ELSS_1ELNSQ_7ScaleInE1ELST_1EEEEEENSA_6LayoutINSB_IJSE_SE_SE_EEENSB_IJNSC_ILi0EEESY_SY_EEEEENSB_IJNSA_10UnderscoreES11_S11_EEEEENS7_6detail26Sm90ImplicitGemmTileTraitsINSA_20SM90_TMA_LOAD_IM2COLENSA_14ComposedLayoutINSA_7SwizzleILi2ELi4ELi3EEENSA_18smem_ptr_flag_bitsILi16EEENSW_INSB_IJNSB_IJNSC_ILi8EEES1C_EEENSB_IJSJ_SE_EEENSB_IJSE_NSC_ILi28EEEEEEEEENSB_IJNSB_IJSJ_NSC_ILi256EEEEEENSB_IJSE_SY_EEENSB_IJSY_NSC_ILi2048EEEEEEEEEEEEEvEENS15_INSA_23SM90_TMA_LOAD_MULTICASTENS17_INS18_ILi3ELi4ELi3EEES1B_NSW_INSB_IJNSB_IJSI_SE_EEENSB_IJS1C_NSC_ILi4EEEEEES1G_EEENSB_IJS1K_NSB_IJSI_NSC_ILi512EEEEEES1M_EEEEEEEvEEEENS_8epilogue10collective6detail29Sm90TmaWarpSpecializedAdapterINS25_15DefaultEpilogueISM_NSB_IJNSB_IJlllEEESE_SY_EEES2A_NS24_6thread17LinearCombinationISM_Li1EffLNS2B_9ScaleType4KindE0ELNS_15FloatRoundStyleE2ESM_EENS_4gemm15EpilogueDefaultEEEEEvvEEEEvNT_6ParamsE)
        /*0020*/ 	.word	0x00000000
.L_16:


//--------------------- .nv.compat                --------------------------
	.section	.nv.compat,"",@"SHT_CUDA_COMPAT_INFO"
	.align	4
        /*0000*/ 	.byte	0x02, 0x09, 0x01, 0x00, 0x02, 0x02, 0x04, 0x00, 0x02, 0x05, 0x05, 0x00, 0x03, 0x07, 0x01, 0x01
        /*0010*/ 	.byte	0x02, 0x03, 0x01, 0x00, 0x02, 0x06, 0x01, 0x00, 0x04, 0x0b, 0x08, 0x00, 0x00, 0x00, 0x00, 0x00
        /*0020*/ 	.byte	0x00, 0x00, 0x00, 0x00


//--------------------- .nv.info._ZN7cutlass13device_kernelINS_4conv6kernel13ConvUniversalINS1_16ConvProblemShapeILNS1_8OperatorE1ELi2EEENS1_10collective14CollectiveConvINS1_46MainloopSm90TmaGmmaWarpSpecializedImplicitGemmILS5_1ELi28ELi2EN4cute5tupleIJNSA_1CILi2EEENSC_ILi1EEESE_EEENS1_36KernelImplicitTmaWarpSpecializedSm90ELi1EEENSB_IJNSC_ILi64EEESI_NSB_IJNSC_ILi32EEEEEEEEENS_10bfloat16_tESM_NSA_8TiledMMAINSA_8MMA_AtomIJNSA_4SM904GMMA27MMA_64x64x16_F32BF16BF16_SSILNSQ_5MajorE0ELSS_1ELNSQ_7ScaleInE1ELST_1EEEEEENSA_6LayoutINSB_IJSE_SE_SE_EEENSB_IJNSC_ILi0EEESY_SY_EEEEENSB_IJNSA_10UnderscoreES11_S11_EEEEENS7_6detail26Sm90ImplicitGemmTileTraitsINSA_20SM90_TMA_LOAD_IM2COLENSA_14ComposedLayoutINSA_7SwizzleILi2ELi4ELi3EEENSA_18smem_ptr_flag_bitsILi16EEENSW_INSB_IJNSB_IJNSC_ILi8EEES1C_EEENSB_IJSJ_SE_EEENSB_IJSE_NSC_ILi28EEEEEEEEENSB_IJNSB_IJSJ_NSC_ILi256EEEEEENSB_IJSE_SY_EEENSB_IJSY_NSC_ILi2048EEEEEEEEEEEEEvEENS15_INSA_23SM90_TMA_LOAD_MULTICASTENS17_INS18_ILi3ELi4ELi3EEES1B_NSW_INSB_IJNSB_IJSI_SE_EEENSB_IJS1C_NSC_ILi4EEEEEES1G_EEENSB_IJS1K_NSB_IJSI_NSC_ILi512EEEEEES1M_EEEEEEEvEEEENS_8epilogue10collective6detail29Sm90TmaWarpSpecializedAdapterINS25_15DefaultEpilogueISM_NSB_IJNSB_IJlllEEESE_SY_EEES2A_NS24_6thread17LinearCombinationISM_Li1EffLNS2B_9ScaleType4KindE0ELNS_15FloatRoundStyleE2ESM_EENS_4gemm15EpilogueDefaultEEEEEvvEEEEvNT_6ParamsE --------------------------
	.section	.nv.info._ZN7cutlass13device_kernelINS_4conv6kernel13ConvUniversalINS1_16ConvProblemShapeILNS1_8OperatorE1ELi2EEENS1_10collective14CollectiveConvINS1_46MainloopSm90TmaGmmaWarpSpecializedImplicitGemmILS5_1ELi28ELi2EN4cute5tupleIJNSA_1CILi2EEENSC_ILi1EEESE_EEENS1_36KernelImplicitTmaWarpSpecializedSm90ELi1EEENSB_IJNSC_ILi64EEESI_NSB_IJNSC_ILi32EEEEEEEEENS_10bfloat16_tESM_NSA_8TiledMMAINSA_8MMA_AtomIJNSA_4SM904GMMA27MMA_64x64x16_F32BF16BF16_SSILNSQ_5MajorE0ELSS_1ELNSQ_7ScaleInE1ELST_1EEEEEENSA_6LayoutINSB_IJSE_SE_SE_EEENSB_IJNSC_ILi0EEESY_SY_EEEEENSB_IJNSA_10UnderscoreES11_S11_EEEEENS7_6detail26Sm90ImplicitGemmTileTraitsINSA_20SM90_TMA_LOAD_IM2COLENSA_14ComposedLayoutINSA_7SwizzleILi2ELi4ELi3EEENSA_18smem_ptr_flag_bitsILi16EEENSW_INSB_IJNSB_IJNSC_ILi8EEES1C_EEENSB_IJSJ_SE_EEENSB_IJSE_NSC_ILi28EEEEEEEEENSB_IJNSB_IJSJ_NSC_ILi256EEEEEENSB_IJSE_SY_EEENSB_IJSY_NSC_ILi2048EEEEEEEEEEEEEvEENS15_INSA_23SM90_TMA_LOAD_MULTICASTENS17_INS18_ILi3ELi4ELi3EEES1B_NSW_INSB_IJNSB_IJSI_SE_EEENSB_IJS1C_NSC_ILi4EEEEEES1G_EEENSB_IJS1K_NSB_IJSI_NSC_ILi512EEEEEES1M_EEEEEEEvEEEENS_8epilogue10collective6detail29Sm90TmaWarpSpecializedAdapterINS25_15DefaultEpilogueISM_NSB_IJNSB_IJlllEEESE_SY_EEES2A_NS24_6thread17LinearCombinationISM_Li1EffLNS2B_9ScaleType4KindE0ELNS_15FloatRoundStyleE2ESM_EENS_4gemm15EpilogueDefaultEEEEEvvEEEEvNT_6ParamsE,"",@"SHT_CUDA_INFO"
	.sectionflags	@""
	.align	4


	//----- nvinfo : EIATTR_CUDA_API_VERSION
	.align		4
        /*0000*/ 	.byte	0x04, 0x37
        /*0002*/ 	.short	(.L_18 - .L_17)
.L_17:
        /*0004*/ 	.word	0x00000082


	//----- nvinfo : EIATTR_KPARAM_INFO
	.align		4
.L_18:
        /*0008*/ 	.byte	0x04, 0x17
        /*000a*/ 	.short	(.L_20 - .L_19)
.L_19:
        /*000c*/ 	.word	0x00000000
        /*0010*/ 	.short	0x0000
        /*0012*/ 	.short	0x0070
        /*0014*/ 	.byte	0x00, 0xf0, 0x01, 0x0e


	//----- nvinfo : EIATTR_SPARSE_MMA_MASK
	.align		4
.L_20:
        /*0018*/ 	.byte	0x03, 0x50
        /*001a*/ 	.short	0x0000


	//----- nvinfo : EIATTR_MAXREG_COUNT
	.align		4
        /*001c*/ 	.byte	0x03, 0x1b
        /*001e*/ 	.short	0x00ff


	//----- nvinfo : EIATTR_NUM_BARRIERS
	.align		4
        /*0020*/ 	.byte	0x02, 0x4c
        /*0022*/ 	.byte	0x01
	.zero		1


	//----- nvinfo : EIATTR_MERCURY_ISA_VERSION
	.align		4
        /*0024*/ 	.byte	0x03, 0x5f
        /*0026*/ 	.short	0x0101


	//----- nvinfo : EIATTR_COOP_GROUP_MASK_REGIDS
	.align		4
        /*0028*/ 	.byte	0x04, 0x29
        /*002a*/ 	.short	(.L_22 - .L_21)


	//   ....[0]....
.L_21:
        /*002c*/ 	.word	0xffffffff


	//   ....[1]....
        /*0030*/ 	.word	0xffffffff


	//   ....[2]....
        /*0034*/ 	.word	0xffffffff


	//   ....[3]....
        /*0038*/ 	.word	0xffffffff


	//----- nvinfo : EIATTR_COOP_GROUP_INSTR_OFFSETS
	.align		4
.L_22:
        /*003c*/ 	.byte	0x04, 0x28
        /*003e*/ 	.short	(.L_24 - .L_23)


	//   ....[0]....
.L_23:
        /*0040*/ 	.word	0x00000070


	//   ....[1]....
        /*0044*/ 	.word	0x00000080


	//   ....[2]....
        /*0048*/ 	.word	0x00000140


	//   ....[3]....
        /*004c*/ 	.word	0x000009d0


	//----- nvinfo : EIATTR_MBARRIER_INSTR_OFFSETS
	.align		4
.L_24:
        /*0050*/ 	.byte	0x04, 0x39
        /*0052*/ 	.short	(.L_26 - .L_25)


	//   ....[0]....
.L_25:
        /*0054*/ 	.word	0x00000310
        /*0058*/ 	.word	0x000000ff
        /*005c*/ 	.word	0x00038000
        /*0060*/ 	.short	0x0100
        /*0062*/ 	.byte	0x08
	.zero		1


	//   ....[1]....
        /*0064*/ 	.word	0x00000320
        /*0068*/ 	.word	0x000000ff
        /*006c*/ 	.word	0x000380e0
        /*0070*/ 	.short	0x0100
        /*0072*/ 	.byte	0x08
	.zero		1


	//   ....[2]....
        /*0074*/ 	.word	0x00000330
        /*0078*/ 	.word	0x000000ff
        /*007c*/ 	.word	0x00038008
        /*0080*/ 	.short	0x0100
        /*0082*/ 	.byte	0x08
	.zero		1


	//   ....[3]....
        /*0084*/ 	.word	0x00000340
        /*0088*/ 	.word	0x000000ff
        /*008c*/ 	.word	0x000380e8
        /*0090*/ 	.short	0x0100
        /*0092*/ 	.byte	0x08
	.zero		1


	//   ....[4]....
        /*0094*/ 	.word	0x00000350
        /*0098*/ 	.word	0x000000ff
        /*009c*/ 	.word	0x00038010
        /*00a0*/ 	.short	0x0100
        /*00a2*/ 	.byte	0x08
	.zero		1


	//   ....[5]....
        /*00a4*/ 	.word	0x00000360
        /*00a8*/ 	.word	0x000000ff
        /*00ac*/ 	.word	0x000380f0
        /*00b0*/ 	.short	0x0100
        /*00b2*/ 	.byte	0x08
	.zero		1


	//   ....[6]....
        /*00b4*/ 	.word	0x00000370
        /*00b8*/ 	.word	0x000000ff
        /*00bc*/ 	.word	0x00038018
        /*00c0*/ 	.short	0x0100
        /*00c2*/ 	.byte	0x08
	.zero		1


	//   ....[7]....
        /*00c4*/ 	.word	0x00000380
        /*00c8*/ 	.word	0x000000ff
        /*00cc*/ 	.word	0x000380f8
        /*00d0*/ 	.short	0x0100
        /*00d2*/ 	.byte	0x08
	.zero		1


	//   ....[8]....
        /*00d4*/ 	.word	0x00000390
        /*00d8*/ 	.word	0x000000ff
        /*00dc*/ 	.word	0x00038020
        /*00e0*/ 	.short	0x0100
        /*00e2*/ 	.byte	0x08
	.zero		1


	//   ....[9]....
        /*00e4*/ 	.word	0x000003a0
        /*00e8*/ 	.word	0x000000ff
        /*00ec*/ 	.word	0x00038100
        /*00f0*/ 	.short	0x0100
        /*00f2*/ 	.byte	0x08
	.zero		1


	//   ....[10]....
        /*00f4*/ 	.word	0x000003b0
        /*00f8*/ 	.word	0x000000ff
        /*00fc*/ 	.word	0x00038028
        /*0100*/ 	.short	0x0100
        /*0102*/ 	.byte	0x08
	.zero		1


	//   ....[11]....
        /*0104*/ 	.word	0x000003c0
        /*0108*/ 	.word	0x000000ff
        /*010c*/ 	.word	0x00038108
        /*0110*/ 	.short	0x0100
        /*0112*/ 	.byte	0x08
	.zero		1


	//   ....[12]....
        /*0114*/ 	.word	0x000003d0
        /*0118*/ 	.word	0x000000ff
        /*011c*/ 	.word	0x00038030
        /*0120*/ 	.short	0x0100
        /*0122*/ 	.byte	0x08
	.zero		1


	//   ....[13]....
        /*0124*/ 	.word	0x000003e0
        /*0128*/ 	.word	0x000000ff
        /*012c*/ 	.word	0x00038110
        /*0130*/ 	.short	0x0100
        /*0132*/ 	.byte	0x08
	.zero		1


	//   ....[14]....
        /*0134*/ 	.word	0x000003f0
        /*0138*/ 	.word	0x000000ff
        /*013c*/ 	.word	0x00038038
        /*0140*/ 	.short	0x0100
        /*0142*/ 	.byte	0x08
	.zero		1


	//   ....[15]....
        /*0144*/ 	.word	0x00000400
        /*0148*/ 	.word	0x000000ff
        /*014c*/ 	.word	0x00038118
        /*0150*/ 	.short	0x0100
        /*0152*/ 	.byte	0x08
	.zero		1


	//   ....[16]....
        /*0154*/ 	.word	0x00000410
        /*0158*/ 	.word	0x000000ff
        /*015c*/ 	.word	0x00038040
        /*0160*/ 	.short	0x0100
        /*0162*/ 	.byte	0x08
	.zero		1


	//   ....[17]....
        /*0164*/ 	.word	0x00000420
        /*0168*/ 	.word	0x000000ff
        /*016c*/ 	.word	0x00038120
        /*0170*/ 	.short	0x0100
        /*0172*/ 	.byte	0x08
	.zero		1


	//   ....[18]....
        /*0174*/ 	.word	0x00000430
        /*0178*/ 	.word	0x000000ff
        /*017c*/ 	.word	0x00038048
        /*0180*/ 	.short	0x0100
        /*0182*/ 	.byte	0x08
	.zero		1


	//   ....[19]....
        /*0184*/ 	.word	0x00000440
        /*0188*/ 	.word	0x000000ff
        /*018c*/ 	.word	0x00038128
        /*0190*/ 	.short	0x0100
        /*0192*/ 	.byte	0x08
	.zero		1


	//   ....[20]....
        /*0194*/ 	.word	0x00000450
        /*0198*/ 	.word	0x000000ff
        /*019c*/ 	.word	0x00038050
        /*01a0*/ 	.short	0x0100
        /*01a2*/ 	.byte	0x08
	.zero		1


	//   ....[21]....
        /*01a4*/ 	.word	0x00000460
        /*01a8*/ 	.word	0x000000ff
        /*01ac*/ 	.word	0x00038130
        /*01b0*/ 	.short	0x0100
        /*01b2*/ 	.byte	0x08
	.zero		1


	//   ....[22]....
        /*01b4*/ 	.word	0x00000470
        /*01b8*/ 	.word	0x000000ff
        /*01bc*/ 	.word	0x00038058
        /*01c0*/ 	.short	0x0100
        /*01c2*/ 	.byte	0x08
	.zero		1


	//   ....[23]....
        /*01c4*/ 	.word	0x00000480
        /*01c8*/ 	.word	0x000000ff
        /*01cc*/ 	.word	0x00038138
        /*01d0*/ 	.short	0x0100
        /*01d2*/ 	.byte	0x08
	.zero		1


	//   ....[24]....
        /*01d4*/ 	.word	0x00000490
        /*01d8*/ 	.word	0x000000ff
        /*01dc*/ 	.word	0x00038060
        /*01e0*/ 	.short	0x0100
        /*01e2*/ 	.byte	0x08
	.zero		1


	//   ....[25]....
        /*01e4*/ 	.word	0x000004a0
        /*01e8*/ 	.word	0x000000ff
        /*01ec*/ 	.word	0x00038140
        /*01f0*/ 	.short	0x0100
        /*01f2*/ 	.byte	0x08
	.zero		1


	//   ....[26]....
        /*01f4*/ 	.word	0x000004b0
        /*01f8*/ 	.word	0x000000ff
        /*01fc*/ 	.word	0x00038068
        /*0200*/ 	.short	0x0100
        /*0202*/ 	.byte	0x08
	.zero		1


	//   ....[27]....
        /*0204*/ 	.word	0x000004c0
        /*0208*/ 	.word	0x000000ff
        /*020c*/ 	.word	0x00038148
        /*0210*/ 	.short	0x0100
        /*0212*/ 	.byte	0x08
	.zero		1


	//   ....[28]....
        /*0214*/ 	.word	0x000004d0
        /*0218*/ 	.word	0x000000ff
        /*021c*/ 	.word	0x00038070
        /*0220*/ 	.short	0x0100
        /*0222*/ 	.byte	0x08
	.zero		1


	//   ....[29]....
        /*0224*/ 	.word	0x000004e0
        /*0228*/ 	.word	0x000000ff
        /*022c*/ 	.word	0x00038150
        /*0230*/ 	.short	0x0100
        /*0232*/ 	.byte	0x08
	.zero		1


	//   ....[30]....
        /*0234*/ 	.word	0x000004f0
        /*0238*/ 	.word	0x000000ff
        /*023c*/ 	.word	0x00038078
        /*0240*/ 	.short	0x0100
        /*0242*/ 	.byte	0x08
	.zero		1


	//   ....[31]....
        /*0244*/ 	.word	0x00000500
        /*0248*/ 	.word	0x000000ff
        /*024c*/ 	.word	0x00038158
        /*0250*/ 	.short	0x0100
        /*0252*/ 	.byte	0x08
	.zero		1


	//   ....[32]....
        /*0254*/ 	.word	0x00000510
        /*0258*/ 	.word	0x000000ff
        /*025c*/ 	.word	0x00038080
        /*0260*/ 	.short	0x0100
        /*0262*/ 	.byte	0x08
	.zero		1


	//   ....[33]....
        /*0264*/ 	.word	0x00000520
        /*0268*/ 	.word	0x000000ff
        /*026c*/ 	.word	0x00038160
        /*0270*/ 	.short	0x0100
        /*0272*/ 	.byte	0x08
	.zero		1


	//   ....[34]....
        /*0274*/ 	.word	0x00000530
        /*0278*/ 	.word	0x000000ff
        /*027c*/ 	.word	0x00038088
        /*0280*/ 	.short	0x0100
        /*0282*/ 	.byte	0x08
	.zero		1


	//   ....[35]....
        /*0284*/ 	.word	0x00000540
        /*0288*/ 	.word	0x000000ff
        /*028c*/ 	.word	0x00038168
        /*0290*/ 	.short	0x0100
        /*0292*/ 	.byte	0x08
	.zero		1


	//   ....[36]....
        /*0294*/ 	.word	0x00000550
        /*0298*/ 	.word	0x000000ff
        /*029c*/ 	.word	0x00038090
        /*02a0*/ 	.short	0x0100
        /*02a2*/ 	.byte	0x08
	.zero		1


	//   ....[37]....
        /*02a4*/ 	.word	0x00000560
        /*02a8*/ 	.word	0x000000ff
        /*02ac*/ 	.word	0x00038170
        /*02b0*/ 	.short	0x0100
        /*02b2*/ 	.byte	0x08
	.zero		1


	//   ....[38]....
        /*02b4*/ 	.word	0x00000570
        /*02b8*/ 	.word	0x000000ff
        /*02bc*/ 	.word	0x00038098
        /*02c0*/ 	.short	0x0100
        /*02c2*/ 	.byte	0x08
	.zero		1


	//   ....[39]....
        /*02c4*/ 	.word	0x00000580
        /*02c8*/ 	.word	0x000000ff
        /*02cc*/ 	.word	0x00038178
        /*02d0*/ 	.short	0x0100
        /*02d2*/ 	.byte	0x08
	.zero		1


	//   ....[40]....
        /*02d4*/ 	.word	0x00000590
        /*02d8*/ 	.word	0x000000ff
        /*02dc*/ 	.word	0x000380a0
        /*02e0*/ 	.short	0x0100
        /*02e2*/ 	.byte	0x08
	.zero		1


	//   ....[41]....
        /*02e4*/ 	.word	0x000005a0
        /*02e8*/ 	.word	0x000000ff
        /*02ec*/ 	.word	0x00038180
        /*02f0*/ 	.short	0x0100
        /*02f2*/ 	.byte	0x08
	.zero		1


	//   ....[42]....
        /*02f4*/ 	.word	0x000005b0
        /*02f8*/ 	.word	0x000000ff
        /*02fc*/ 	.word	0x000380a8
        /*0300*/ 	.short	0x0100
        /*0302*/ 	.byte	0x08
	.zero		1


	//   ....[43]....
        /*0304*/ 	.word	0x000005c0
        /*0308*/ 	.word	0x000000ff
        /*030c*/ 	.word	0x00038188
        /*0310*/ 	.short	0x0100
        /*0312*/ 	.byte	0x08
	.zero		1


	//   ....[44]....
        /*0314*/ 	.word	0x000005d0
        /*0318*/ 	.word	0x000000ff
        /*031c*/ 	.word	0x000380b0
        /*0320*/ 	.short	0x0100
        /*0322*/ 	.byte	0x08
	.zero		1


	//   ....[45]....
        /*0324*/ 	.word	0x000005e0
        /*0328*/ 	.word	0x000000ff
        /*032c*/ 	.word	0x00038190
        /*0330*/ 	.short	0x0100
        /*0332*/ 	.byte	0x08
	.zero		1


	//   ....[46]....
        /*0334*/ 	.word	0x000005f0
        /*0338*/ 	.word	0x000000ff
        /*033c*/ 	.word	0x000380b8
        /*0340*/ 	.short	0x0100
        /*0342*/ 	.byte	0x08
	.zero		1


	//   ....[47]....
        /*0344*/ 	.word	0x00000600
        /*0348*/ 	.word	0x000000ff
        /*034c*/ 	.word	0x00038198
        /*0350*/ 	.short	0x0100
        /*0352*/ 	.byte	0x08
	.zero		1


	//   ....[48]....
        /*0354*/ 	.word	0x00000610
        /*0358*/ 	.word	0x000000ff
        /*035c*/ 	.word	0x000380c0
        /*0360*/ 	.short	0x0100
        /*0362*/ 	.byte	0x08
	.zero		1


	//   ....[49]....
        /*0364*/ 	.word	0x00000620
        /*0368*/ 	.word	0x000000ff
        /*036c*/ 	.word	0x000381a0
        /*0370*/ 	.short	0x0100
        /*0372*/ 	.byte	0x08
	.zero		1


	//   ....[50]....
        /*0374*/ 	.word	0x00000630
        /*0378*/ 	.word	0x000000ff
        /*037c*/ 	.word	0x000380c8
        /*0380*/ 	.short	0x0100
        /*0382*/ 	.byte	0x08
	.zero		1


	//   ....[51]....
        /*0384*/ 	.word	0x00000640
        /*0388*/ 	.word	0x000000ff
        /*038c*/ 	.word	0x000381a8
        /*0390*/ 	.short	0x0100
        /*0392*/ 	.byte	0x08
	.zero		1


	//   ....[52]....
        /*0394*/ 	.word	0x00000650
        /*0398*/ 	.word	0x000000ff
        /*039c*/ 	.word	0x000380d0
        /*03a0*/ 	.short	0x0100
        /*03a2*/ 	.byte	0x08
	.zero		1


	//   ....[53]....
        /*03a4*/ 	.word	0x00000660
        /*03a8*/ 	.word	0x000000ff
        /*03ac*/ 	.word	0x000381b0
        /*03b0*/ 	.short	0x0100
        /*03b2*/ 	.byte	0x08
	.zero		1


	//   ....[54]....
        /*03b4*/ 	.word	0x00000670
        /*03b8*/ 	.word	0x000000ff
        /*03bc*/ 	.word	0x000380d8
        /*03c0*/ 	.short	0x0100
        /*03c2*/ 	.byte	0x08
	.zero		1


	//   ....[55]....
        /*03c4*/ 	.word	0x00000680
        /*03c8*/ 	.word	0x000000ff
        /*03cc*/ 	.word	0x000381b8
        /*03d0*/ 	.short	0x0100
        /*03d2*/ 	.byte	0x08
	.zero		1


	//   ....[56]....
        /*03d4*/ 	.word	0x00000f20
        /*03d8*/ 	.word	0x00000009
        /*03dc*/ 	.word	0x00038000
        /*03e0*/ 	.short	0x010a
        /*03e2*/ 	.byte	0x3f
	.zero		1


	//   ....[57]....
        /*03e4*/ 	.word	0x00001220
        /*03e8*/ 	.word	0x0000000a
        /*03ec*/ 	.word	0x00038000
        /*03f0*/ 	.short	0x010a
        /*03f2*/ 	.byte	0x3f
	.zero		1


	//   ....[58]....
        /*03f4*/ 	.word	0x00001380
        /*03f8*/ 	.word	0x0000000a
        /*03fc*/ 	.word	0x00000000
        /*0400*/ 	.short	0x0101
        /*0402*/ 	.byte	0x3f
	.zero		1


	//   ....[59]....
        /*0404*/ 	.word	0x000015c0
        /*0408*/ 	.word	0x00000004
        /*040c*/ 	.word	0x00000000
        /*0410*/ 	.short	0x0101
        /*0412*/ 	.byte	0x3f
	.zero		1


	//   ....[60]....
        /*0414*/ 	.word	0x00003db0
        /*0418*/ 	.word	0x0000000c
        /*041c*/ 	.word	0x000380e0
        /*0420*/ 	.short	0x010a
        /*0422*/ 	.byte	0x3f
	.zero		1


	//   ....[61]....
        /*0424*/ 	.word	0x00004490
        /*0428*/ 	.word	0x00000002
        /*042c*/ 	.word	0x00000000
        /*0430*/ 	.short	0x010a
        /*0432*/ 	.byte	0x3f
	.zero		1


	//   ....[62]....
        /*0434*/ 	.word	0x00004540
        /*0438*/ 	.word	0x00000002
        /*043c*/ 	.word	0x00000000
        /*0440*/ 	.short	0x010a
        /*0442*/ 	.byte	0x3f
	.zero		1


	//   ....[63]....
        /*0444*/ 	.word	0x000045f0
        /*0448*/ 	.word	0x00000002
        /*044c*/ 	.word	0x00000000
        /*0450*/ 	.short	0x010a
        /*0452*/ 	.byte	0x3f
	.zero		1


	//   ....[64]....
        /*0454*/ 	.word	0x000046a0
        /*0458*/ 	.word	0x00000002
        /*045c*/ 	.word	0x00000000
        /*0460*/ 	.short	0x010a
        /*0462*/ 	.byte	0x3f
	.zero		1


	//   ....[65]....
        /*0464*/ 	.word	0x00004750
        /*0468*/ 	.word	0x00000002
        /*046c*/ 	.word	0x00000000
        /*0470*/ 	.short	0x010a
        /*0472*/ 	.byte	0x3f
	.zero		1


	//   ....[66]....
        /*0474*/ 	.word	0x00004800
        /*0478*/ 	.word	0x00000002
        /*047c*/ 	.word	0x00000000
        /*0480*/ 	.short	0x010a
        /*0482*/ 	.byte	0x3f
	.zero		1


	//   ....[67]....
        /*0484*/ 	.word	0x000048b0
        /*0488*/ 	.word	0x00000002
        /*048c*/ 	.word	0x00000000
        /*0490*/ 	.short	0x010a
        /*0492*/ 	.byte	0x3f
	.zero		1


	//   ....[68]....
        /*0494*/ 	.word	0x00004960
        /*0498*/ 	.word	0x00000002
        /*049c*/ 	.word	0x00000000
        /*04a0*/ 	.short	0x010a
        /*04a2*/ 	.byte	0x3f
	.zero		1


	//   ....[69]....
        /*04a4*/ 	.word	0x00004a10
        /*04a8*/ 	.word	0x00000002
        /*04ac*/ 	.word	0x00000000
        /*04b0*/ 	.short	0x010a
        /*04b2*/ 	.byte	0x3f
	.zero		1


	//   ....[70]....
        /*04b4*/ 	.word	0x00004ac0
        /*04b8*/ 	.word	0x00000002
        /*04bc*/ 	.word	0x00000000
        /*04c0*/ 	.short	0x010a
        /*04c2*/ 	.byte	0x3f
	.zero		1


	//   ....[71]....
        /*04c4*/ 	.word	0x00004b70
        /*04c8*/ 	.word	0x00000002
        /*04cc*/ 	.word	0x00000000
        /*04d0*/ 	.short	0x010a
        /*04d2*/ 	.byte	0x3f
	.zero		1


	//   ....[72]....
        /*04d4*/ 	.word	0x00004c20
        /*04d8*/ 	.word	0x00000002
        /*04dc*/ 	.word	0x00000000
        /*04e0*/ 	.short	0x010a
        /*04e2*/ 	.byte	0x3f
	.zero		1


	//   ....[73]....
        /*04e4*/ 	.word	0x00004cd0
        /*04e8*/ 	.word	0x00000002
        /*04ec*/ 	.word	0x00000000
        /*04f0*/ 	.short	0x010a
        /*04f2*/ 	.byte	0x3f
	.zero		1


	//   ....[74]....
        /*04f4*/ 	.word	0x00004d80
        /*04f8*/ 	.word	0x00000002
        /*04fc*/ 	.word	0x00000000
        /*0500*/ 	.short	0x010a
        /*0502*/ 	.byte	0x3f
	.zero		1


	//   ....[75]....
        /*0504*/ 	.word	0x00004e30
        /*0508*/ 	.word	0x00000002
        /*050c*/ 	.word	0x00000000
        /*0510*/ 	.short	0x010a
        /*0512*/ 	.byte	0x3f
	.zero		1


	//   ....[76]....
        /*0514*/ 	.word	0x00004ee0
        /*0518*/ 	.word	0x00000002
        /*051c*/ 	.word	0x00000000
        /*0520*/ 	.short	0x010a
        /*0522*/ 	.byte	0x3f
	.zero		1


	//   ....[77]....
        /*0524*/ 	.word	0x00004f90
        /*0528*/ 	.word	0x00000002
        /*052c*/ 	.word	0x00000000
        /*0530*/ 	.short	0x010a
        /*0532*/ 	.byte	0x3f
	.zero		1


	//   ....[78]....
        /*0534*/ 	.word	0x00005040
        /*0538*/ 	.word	0x00000002
        /*053c*/ 	.word	0x00000000
        /*0540*/ 	.short	0x010a
        /*0542*/ 	.byte	0x3f
	.zero		1


	//   ....[79]....
        /*0544*/ 	.word	0x000050f0
        /*0548*/ 	.word	0x00000002
        /*054c*/ 	.word	0x00000000
        /*0550*/ 	.short	0x010a
        /*0552*/ 	.byte	0x3f
	.zero		1


	//   ....[80]....
        /*0554*/ 	.word	0x000051a0
        /*0558*/ 	.word	0x00000002
        /*055c*/ 	.word	0x00000000
        /*0560*/ 	.short	0x010a
        /*0562*/ 	.byte	0x3f
	.zero		1


	//   ....[81]....
        /*0564*/ 	.word	0x00005250
        /*0568*/ 	.word	0x00000002
        /*056c*/ 	.word	0x00000000
        /*0570*/ 	.short	0x010a
        /*0572*/ 	.byte	0x3f
	.zero		1


	//   ....[82]....
        /*0574*/ 	.word	0x00005300
        /*0578*/ 	.word	0x00000002
        /*057c*/ 	.word	0x00000000
        /*0580*/ 	.short	0x010a
        /*0582*/ 	.byte	0x3f
	.zero		1


	//   ....[83]....
        /*0584*/ 	.word	0x000053b0
        /*0588*/ 	.word	0x00000002
        /*058c*/ 	.word	0x00000000
        /*0590*/ 	.short	0x010a
        /*0592*/ 	.byte	0x3f
	.zero		1


	//   ....[84]....
        /*0594*/ 	.word	0x00005460
        /*0598*/ 	.word	0x00000002
        /*059c*/ 	.word	0x00000000
        /*05a0*/ 	.short	0x010a
        /*05a2*/ 	.byte	0x3f
	.zero		1


	//   ....[85]....
        /*05a4*/ 	.word	0x00005510
        /*05a8*/ 	.word	0x00000002
        /*05ac*/ 	.word	0x00000000
        /*05b0*/ 	.short	0x010a
        /*05b2*/ 	.byte	0x3f
	.zero		1


	//   ....[86]....
        /*05b4*/ 	.word	0x000055c0
        /*05b8*/ 	.word	0x00000002
        /*05bc*/ 	.word	0x00000000
        /*05c0*/ 	.short	0x010a
        /*05c2*/ 	.byte	0x3f
	.zero		1


	//   ....[87]....
        /*05c4*/ 	.word	0x00005670
        /*05c8*/ 	.word	0x00000002
        /*05cc*/ 	.word	0x00000000
        /*05d0*/ 	.short	0x010a
        /*05d2*/ 	.byte	0x3f
	.zero		1


	//   ....[88]....
        /*05d4*/ 	.word	0x00005720
        /*05d8*/ 	.word	0x00000003
        /*05dc*/ 	.word	0x00000000
        /*05e0*/ 	.short	0x010a
        /*05e2*/ 	.byte	0x3f
	.zero		1


	//----- nvinfo : EIATTR_NUM_MBARRIERS
	.align		4
.L_26:
        /*05e4*/ 	.byte	0x03, 0x38
        /*05e6*/ 	.short	0x0038


	//----- nvinfo : EIATTR_EXIT_INSTR_OFFSETS
	.align		4
        /*05e8*/ 	.byte	0x04, 0x1c
        /*05ea*/ 	.short	(.L_28 - .L_27)


	//   ....[0]....
.L_27:
        /*05ec*/ 	.word	0x00000d50


	//   ....[1]....
        /*05f0*/ 	.word	0x00001720


	//   ....[2]....
        /*05f4*/ 	.word	0x00003100


	//   ....[3]....
        /*05f8*/ 	.word	0x00003130


	//   ....[4]....
        /*05fc*/ 	.word	0x00003b80


	//   ....[5]....
        /*0600*/ 	.word	0x00003bb0


	//   ....[6]....
        /*0604*/ 	.word	0x00003bd0


	//   ....[7]....
        /*0608*/ 	.word	0x00004380


	//   ....[8]....
        /*060c*/ 	.word	0x00005750


	//----- nvinfo : EIATTR_MAX_THREADS
	.align		4
.L_28:
        /*0610*/ 	.byte	0x04, 0x05
        /*0612*/ 	.short	(.L_30 - .L_29)
.L_29:
        /*0614*/ 	.word	0x00000100
        /*0618*/ 	.word	0x00000001
        /*061c*/ 	.word	0x00000001


	//----- nvinfo : EIATTR_CRS_STACK_SIZE
	.align		4
.L_30:
        /*0620*/ 	.byte	0x04, 0x1e
        /*0622*/ 	.short	(.L_32 - .L_31)
.L_31:
        /*0624*/ 	.word	0x00000000


	//----- nvinfo : EIATTR_CBANK_PARAM_SIZE
	.align		4
.L_32:
        /*0628*/ 	.byte	0x03, 0x19
        /*062a*/ 	.short	0x03f0


	//----- nvinfo : EIATTR_PARAM_CBANK
	.align		4
        /*062c*/ 	.byte	0x04, 0x0a
        /*062e*/ 	.short	(.L_34 - .L_33)
	.align		4
.L_33:
        /*0630*/ 	.word	index@(.nv.constant0._ZN7cutlass13device_kernelINS_4conv6kernel13ConvUniversalINS1_16ConvProblemShapeILNS1_8OperatorE1ELi2EEENS1_10collective14CollectiveConvINS1_46MainloopSm90TmaGmmaWarpSpecializedImplicitGemmILS5_1ELi28ELi2EN4cute5tupleIJNSA_1CILi2EEENSC_ILi1EEESE_EEENS1_36KernelImplicitTmaWarpSpecializedSm90ELi1EEENSB_IJNSC_ILi64EEESI_NSB_IJNSC_ILi32EEEEEEEEENS_10bfloat16_tESM_NSA_8TiledMMAINSA_8MMA_AtomIJNSA_4SM904GMMA27MMA_64x64x16_F32BF16BF16_SSILNSQ_5MajorE0ELSS_1ELNSQ_7ScaleInE1ELST_1EEEEEENSA_6LayoutINSB_IJSE_SE_SE_EEENSB_IJNSC_ILi0EEESY_SY_EEEEENSB_IJNSA_10UnderscoreES11_S11_EEEEENS7_6detail26Sm90ImplicitGemmTileTraitsINSA_20SM90_TMA_LOAD_IM2COLENSA_14ComposedLayoutINSA_7SwizzleILi2ELi4ELi3EEENSA_18smem_ptr_flag_bitsILi16EEENSW_INSB_IJNSB_IJNSC_ILi8EEES1C_EEENSB_IJSJ_SE_EEENSB_IJSE_NSC_ILi28EEEEEEEEENSB_IJNSB_IJSJ_NSC_ILi256EEEEEENSB_IJSE_SY_EEENSB_IJSY_NSC_ILi2048EEEEEEEEEEEEEvEENS15_INSA_23SM90_TMA_LOAD_MULTICASTENS17_INS18_ILi3ELi4ELi3EEES1B_NSW_INSB_IJNSB_IJSI_SE_EEENSB_IJS1C_NSC_ILi4EEEEEES1G_EEENSB_IJS1K_NSB_IJSI_NSC_ILi512EEEEEES1M_EEEEEEEvEEEENS_8epilogue10collective6detail29Sm90TmaWarpSpecializedAdapterINS25_15DefaultEpilogueISM_NSB_IJNSB_IJlllEEESE_SY_EEES2A_NS24_6thread17LinearCombinationISM_Li1EffLNS2B_9ScaleType4KindE0ELNS_15FloatRoundStyleE2ESM_EENS_4gemm15EpilogueDefaultEEEEEvvEEEEvNT_6ParamsE)
        /*0634*/ 	.short	0x0210
        /*0636*/ 	.short	0x03f0


	//----- nvinfo : EIATTR_SW_WAR
	.align		4
.L_34:
        /*0638*/ 	.byte	0x04, 0x36
        /*063a*/ 	.short	(.L_36 - .L_35)
.L_35:
        /*063c*/ 	.word	0x00000008
.L_36:


//--------------------- .nv.callgraph             --------------------------
	.section	.nv.callgraph,"",@"SHT_CUDA_CALLGRAPH"
	.align	4
	.sectionentsize	8
	.align		4
        /*0000*/ 	.word	0x00000000
	.align		4
        /*0004*/ 	.word	0xffffffff
	.align		4
        /*0008*/ 	.word	0x00000000
	.align		4
        /*000c*/ 	.word	0xfffffffe
	.align		4
        /*0010*/ 	.word	0x00000000
	.align		4
        /*0014*/ 	.word	0xfffffffd
	.align		4
        /*0018*/ 	.word	0x00000000
	.align		4
        /*001c*/ 	.word	0xfffffffc


//--------------------- .nv.constant4             --------------------------
	.section	.nv.constant4,"a",@progbits
	.align	8
	.align		8
.nv.constant4:
        /*0000*/ 	.dword	_ZN39_INTERNAL_3b9850f6_4_k_cu_3433d4cd_27414cuda3std3__45__cpo5beginE
	.align		8
        /*0008*/ 	.dword	_ZN39_INTERNAL_3b9850f6_4_k_cu_3433d4cd_27414cuda3std3__45__cpo3endE
	.align		8
        /*0010*/ 	.dword	_ZN39_INTERNAL_3b9850f6_4_k_cu_3433d4cd_27414cuda3std3__45__cpo6cbeginE
	.align		8
        /*0018*/ 	.dword	_ZN39_INTERNAL_3b9850f6_4_k_cu_3433d4cd_27414cuda3std3__45__cpo4cendE
	.align		8
        /*0020*/ 	.dword	_ZN39_INTERNAL_3b9850f6_4_k_cu_3433d4cd_27414cuda3std3__441_GLOBAL__N__3b9850f6_4_k_cu_3433d4cd_27416ignoreE
	.align		8
        /*0028*/ 	.dword	_ZN39_INTERNAL_3b9850f6_4_k_cu_3433d4cd_27414cuda3std3__419piecewise_constructE
	.align		8
        /*0030*/ 	.dword	_ZN39_INTERNAL_3b9850f6_4_k_cu_3433d4cd_27414cuda3std3__48in_placeE
	.align		8
        /*0038*/ 	.dword	_ZN39_INTERNAL_3b9850f6_4_k_cu_3433d4cd_27414cuda3std6ranges3__45__cpo4swapE
	.align		8
        /*0040*/ 	.dword	_ZN39_INTERNAL_3b9850f6_4_k_cu_3433d4cd_27414cuda3std6ranges3__45__cpo9iter_moveE
	.align		8
        /*0048*/ 	.dword	_ZN39_INTERNAL_3b9850f6_4_k_cu_3433d4cd_27414cute7productE
	.align		8
        /*0050*/ 	.dword	_ZN39_INTERNAL_3b9850f6_4_k_cu_3433d4cd_27414cute1_E


//--------------------- .text._ZN7cutlass13device_kernelINS_4conv6kernel13ConvUniversalINS1_16ConvProblemShapeILNS1_8OperatorE1ELi2EEENS1_10collective14CollectiveConvINS1_46MainloopSm90TmaGmmaWarpSpecializedImplicitGemmILS5_1ELi28ELi2EN4cute5tupleIJNSA_1CILi2EEENSC_ILi1EEESE_EEENS1_36KernelImplicitTmaWarpSpecializedSm90ELi1EEENSB_IJNSC_ILi64EEESI_NSB_IJNSC_ILi32EEEEEEEEENS_10bfloat16_tESM_NSA_8TiledMMAINSA_8MMA_AtomIJNSA_4SM904GMMA27MMA_64x64x16_F32BF16BF16_SSILNSQ_5MajorE0ELSS_1ELNSQ_7ScaleInE1ELST_1EEEEEENSA_6LayoutINSB_IJSE_SE_SE_EEENSB_IJNSC_ILi0EEESY_SY_EEEEENSB_IJNSA_10UnderscoreES11_S11_EEEEENS7_6detail26Sm90ImplicitGemmTileTraitsINSA_20SM90_TMA_LOAD_IM2COLENSA_14ComposedLayoutINSA_7SwizzleILi2ELi4ELi3EEENSA_18smem_ptr_flag_bitsILi16EEENSW_INSB_IJNSB_IJNSC_ILi8EEES1C_EEENSB_IJSJ_SE_EEENSB_IJSE_NSC_ILi28EEEEEEEEENSB_IJNSB_IJSJ_NSC_ILi256EEEEEENSB_IJSE_SY_EEENSB_IJSY_NSC_ILi2048EEEEEEEEEEEEEvEENS15_INSA_23SM90_TMA_LOAD_MULTICASTENS17_INS18_ILi3ELi4ELi3EEES1B_NSW_INSB_IJNSB_IJSI_SE_EEENSB_IJS1C_NSC_ILi4EEEEEES1G_EEENSB_IJS1K_NSB_IJSI_NSC_ILi512EEEEEES1M_EEEEEEEvEEEENS_8epilogue10collective6detail29Sm90TmaWarpSpecializedAdapterINS25_15DefaultEpilogueISM_NSB_IJNSB_IJlllEEESE_SY_EEES2A_NS24_6thread17LinearCombinationISM_Li1EffLNS2B_9ScaleType4KindE0ELNS_15FloatRoundStyleE2ESM_EENS_4gemm15EpilogueDefaultEEEEEvvEEEEvNT_6ParamsE --------------------------
	.section	.text._ZN7cutlass13device_kernelINS_4conv6kernel13ConvUniversalINS1_16ConvProblemShapeILNS1_8OperatorE1ELi2EEENS1_10collective14CollectiveConvINS1_46MainloopSm90TmaGmmaWarpSpecializedImplicitGemmILS5_1ELi28ELi2EN4cute5tupleIJNSA_1CILi2EEENSC_ILi1EEESE_EEENS1_36KernelImplicitTmaWarpSpecializedSm90ELi1EEENSB_IJNSC_ILi64EEESI_NSB_IJNSC_ILi32EEEEEEEEENS_10bfloat16_tESM_NSA_8TiledMMAINSA_8MMA_AtomIJNSA_4SM904GMMA27MMA_64x64x16_F32BF16BF16_SSILNSQ_5MajorE0ELSS_1ELNSQ_7ScaleInE1ELST_1EEEEEENSA_6LayoutINSB_IJSE_SE_SE_EEENSB_IJNSC_ILi0EEESY_SY_EEEEENSB_IJNSA_10UnderscoreES11_S11_EEEEENS7_6detail26Sm90ImplicitGemmTileTraitsINSA_20SM90_TMA_LOAD_IM2COLENSA_14ComposedLayoutINSA_7SwizzleILi2ELi4ELi3EEENSA_18smem_ptr_flag_bitsILi16EEENSW_INSB_IJNSB_IJNSC_ILi8EEES1C_EEENSB_IJSJ_SE_EEENSB_IJSE_NSC_ILi28EEEEEEEEENSB_IJNSB_IJSJ_NSC_ILi256EEEEEENSB_IJSE_SY_EEENSB_IJSY_NSC_ILi2048EEEEEEEEEEEEEvEENS15_INSA_23SM90_TMA_LOAD_MULTICASTENS17_INS18_ILi3ELi4ELi3EEES1B_NSW_INSB_IJNSB_IJSI_SE_EEENSB_IJS1C_NSC_ILi4EEEEEES1G_EEENSB_IJS1K_NSB_IJSI_NSC_ILi512EEEEEES1M_EEEEEEEvEEEENS_8epilogue10collective6detail29Sm90TmaWarpSpecializedAdapterINS25_15DefaultEpilogueISM_NSB_IJNSB_IJlllEEESE_SY_EEES2A_NS24_6thread17LinearCombinationISM_Li1EffLNS2B_9ScaleType4KindE0ELNS_15FloatRoundStyleE2ESM_EENS_4gemm15EpilogueDefaultEEEEEvvEEEEvNT_6ParamsE,"ax",@progbits
	.align	128
.text._ZN7cutlass13device_kernelINS_4conv6kernel13ConvUniversalINS1_16ConvProblemShapeILNS1_8OperatorE1ELi2EEENS1_10collective14CollectiveConvINS1_46MainloopSm90TmaGmmaWarpSpecializedImplicitGemmILS5_1ELi28ELi2EN4cute5tupleIJNSA_1CILi2EEENSC_ILi1EEESE_EEENS1_36KernelImplicitTmaWarpSpecializedSm90ELi1EEENSB_IJNSC_ILi64EEESI_NSB_IJNSC_ILi32EEEEEEEEENS_10bfloat16_tESM_NSA_8TiledMMAINSA_8MMA_AtomIJNSA_4SM904GMMA27MMA_64x64x16_F32BF16BF16_SSILNSQ_5MajorE0ELSS_1ELNSQ_7ScaleInE1ELST_1EEEEEENSA_6LayoutINSB_IJSE_SE_SE_EEENSB_IJNSC_ILi0EEESY_SY_EEEEENSB_IJNSA_10UnderscoreES11_S11_EEEEENS7_6detail26Sm90ImplicitGemmTileTraitsINSA_20SM90_TMA_LOAD_IM2COLENSA_14ComposedLayoutINSA_7SwizzleILi2ELi4ELi3EEENSA_18smem_ptr_flag_bitsILi16EEENSW_INSB_IJNSB_IJNSC_ILi8EEES1C_EEENSB_IJSJ_SE_EEENSB_IJSE_NSC_ILi28EEEEEEEEENSB_IJNSB_IJSJ_NSC_ILi256EEEEEENSB_IJSE_SY_EEENSB_IJSY_NSC_ILi2048EEEEEEEEEEEEEvEENS15_INSA_23SM90_TMA_LOAD_MULTICASTENS17_INS18_ILi3ELi4ELi3EEES1B_NSW_INSB_IJNSB_IJSI_SE_EEENSB_IJS1C_NSC_ILi4EEEEEES1G_EEENSB_IJS1K_NSB_IJSI_NSC_ILi512EEEEEES1M_EEEEEEEvEEEENS_8epilogue10collective6detail29Sm90TmaWarpSpecializedAdapterINS25_15DefaultEpilogueISM_NSB_IJNSB_IJlllEEESE_SY_EEES2A_NS24_6thread17LinearCombinationISM_Li1EffLNS2B_9ScaleType4KindE0ELNS_15FloatRoundStyleE2ESM_EENS_4gemm15EpilogueDefaultEEEEEvvEEEEvNT_6ParamsE:
        .type           _ZN7cutlass13device_kernelINS_4conv6kernel13ConvUniversalINS1_16ConvProblemShapeILNS1_8OperatorE1ELi2EEENS1_10collective14CollectiveConvINS1_46MainloopSm90TmaGmmaWarpSpecializedImplicitGemmILS5_1ELi28ELi2EN4cute5tupleIJNSA_1CILi2EEENSC_ILi1EEESE_EEENS1_36KernelImplicitTmaWarpSpecializedSm90ELi1EEENSB_IJNSC_ILi64EEESI_NSB_IJNSC_ILi32EEEEEEEEENS_10bfloat16_tESM_NSA_8TiledMMAINSA_8MMA_AtomIJNSA_4SM904GMMA27MMA_64x64x16_F32BF16BF16_SSILNSQ_5MajorE0ELSS_1ELNSQ_7ScaleInE1ELST_1EEEEEENSA_6LayoutINSB_IJSE_SE_SE_EEENSB_IJNSC_ILi0EEESY_SY_EEEEENSB_IJNSA_10UnderscoreES11_S11_EEEEENS7_6detail26Sm90ImplicitGemmTileTraitsINSA_20SM90_TMA_LOAD_IM2COLENSA_14ComposedLayoutINSA_7SwizzleILi2ELi4ELi3EEENSA_18smem_ptr_flag_bitsILi16EEENSW_INSB_IJNSB_IJNSC_ILi8EEES1C_EEENSB_IJSJ_SE_EEENSB_IJSE_NSC_ILi28EEEEEEEEENSB_IJNSB_IJSJ_NSC_ILi256EEEEEENSB_IJSE_SY_EEENSB_IJSY_NSC_ILi2048EEEEEEEEEEEEEvEENS15_INSA_23SM90_TMA_LOAD_MULTICASTENS17_INS18_ILi3ELi4ELi3EEES1B_NSW_INSB_IJNSB_IJSI_SE_EEENSB_IJS1C_NSC_ILi4EEEEEES1G_EEENSB_IJS1K_NSB_IJSI_NSC_ILi512EEEEEES1M_EEEEEEEvEEEENS_8epilogue10collective6detail29Sm90TmaWarpSpecializedAdapterINS25_15DefaultEpilogueISM_NSB_IJNSB_IJlllEEESE_SY_EEES2A_NS24_6thread17LinearCombinationISM_Li1EffLNS2B_9ScaleType4KindE0ELNS_15FloatRoundStyleE2ESM_EENS_4gemm15EpilogueDefaultEEEEEvvEEEEvNT_6ParamsE,@function
        .size           _ZN7cutlass13device_kernelINS_4conv6kernel13ConvUniversalINS1_16ConvProblemShapeILNS1_8OperatorE1ELi2EEENS1_10collective14CollectiveConvINS1_46MainloopSm90TmaGmmaWarpSpecializedImplicitGemmILS5_1ELi28ELi2EN4cute5tupleIJNSA_1CILi2EEENSC_ILi1EEESE_EEENS1_36KernelImplicitTmaWarpSpecializedSm90ELi1EEENSB_IJNSC_ILi64EEESI_NSB_IJNSC_ILi32EEEEEEEEENS_10bfloat16_tESM_NSA_8TiledMMAINSA_8MMA_AtomIJNSA_4SM904GMMA27MMA_64x64x16_F32BF16BF16_SSILNSQ_5MajorE0ELSS_1ELNSQ_7ScaleInE1ELST_1EEEEEENSA_6LayoutINSB_IJSE_SE_SE_EEENSB_IJNSC_ILi0EEESY_SY_EEEEENSB_IJNSA_10UnderscoreES11_S11_EEEEENS7_6detail26Sm90ImplicitGemmTileTraitsINSA_20SM90_TMA_LOAD_IM2COLENSA_14ComposedLayoutINSA_7SwizzleILi2ELi4ELi3EEENSA_18smem_ptr_flag_bitsILi16EEENSW_INSB_IJNSB_IJNSC_ILi8EEES1C_EEENSB_IJSJ_SE_EEENSB_IJSE_NSC_ILi28EEEEEEEEENSB_IJNSB_IJSJ_NSC_ILi256EEEEEENSB_IJSE_SY_EEENSB_IJSY_NSC_ILi2048EEEEEEEEEEEEEvEENS15_INSA_23SM90_TMA_LOAD_MULTICASTENS17_INS18_ILi3ELi4ELi3EEES1B_NSW_INSB_IJNSB_IJSI_SE_EEENSB_IJS1C_NSC_ILi4EEEEEES1G_EEENSB_IJS1K_NSB_IJSI_NSC_ILi512EEEEEES1M_EEEEEEEvEEEENS_8epilogue10collective6detail29Sm90TmaWarpSpecializedAdapterINS25_15DefaultEpilogueISM_NSB_IJNSB_IJlllEEESE_SY_EEES2A_NS24_6thread17LinearCombinationISM_Li1EffLNS2B_9ScaleType4KindE0ELNS_15FloatRoundStyleE2ESM_EENS_4gemm15EpilogueDefaultEEEEEvvEEEEvNT_6ParamsE,(.L_x_124 - _ZN7cutlass13device_kernelINS_4conv6kernel13ConvUniversalINS1_16ConvProblemShapeILNS1_8OperatorE1ELi2EEENS1_10collective14CollectiveConvINS1_46MainloopSm90TmaGmmaWarpSpecializedImplicitGemmILS5_1ELi28ELi2EN4cute5tupleIJNSA_1CILi2EEENSC_ILi1EEESE_EEENS1_36KernelImplicitTmaWarpSpecializedSm90ELi1EEENSB_IJNSC_ILi64EEESI_NSB_IJNSC_ILi32EEEEEEEEENS_10bfloat16_tESM_NSA_8TiledMMAINSA_8MMA_AtomIJNSA_4SM904GMMA27MMA_64x64x16_F32BF16BF16_SSILNSQ_5MajorE0ELSS_1ELNSQ_7ScaleInE1ELST_1EEEEEENSA_6LayoutINSB_IJSE_SE_SE_EEENSB_IJNSC_ILi0EEESY_SY_EEEEENSB_IJNSA_10UnderscoreES11_S11_EEEEENS7_6detail26Sm90ImplicitGemmTileTraitsINSA_20SM90_TMA_LOAD_IM2COLENSA_14ComposedLayoutINSA_7SwizzleILi2ELi4ELi3EEENSA_18smem_ptr_flag_bitsILi16EEENSW_INSB_IJNSB_IJNSC_ILi8EEES1C_EEENSB_IJSJ_SE_EEENSB_IJSE_NSC_ILi28EEEEEEEEENSB_IJNSB_IJSJ_NSC_ILi256EEEEEENSB_IJSE_SY_EEENSB_IJSY_NSC_ILi2048EEEEEEEEEEEEEvEENS15_INSA_23SM90_TMA_LOAD_MULTICASTENS17_INS18_ILi3ELi4ELi3EEES1B_NSW_INSB_IJNSB_IJSI_SE_EEENSB_IJS1C_NSC_ILi4EEEEEES1G_EEENSB_IJS1K_NSB_IJSI_NSC_ILi512EEEEEES1M_EEEEEEEvEEEENS_8epilogue10collective6detail29Sm90TmaWarpSpecializedAdapterINS25_15DefaultEpilogueISM_NSB_IJNSB_IJlllEEESE_SY_EEES2A_NS24_6thread17LinearCombinationISM_Li1EffLNS2B_9ScaleType4KindE0ELNS_15FloatRoundStyleE2ESM_EENS_4gemm15EpilogueDefaultEEEEEvvEEEEvNT_6ParamsE)
        .other          _ZN7cutlass13device_kernelINS_4conv6kernel13ConvUniversalINS1_16ConvProblemShapeILNS1_8OperatorE1ELi2EEENS1_10collective14CollectiveConvINS1_46MainloopSm90TmaGmmaWarpSpecializedImplicitGemmILS5_1ELi28ELi2EN4cute5tupleIJNSA_1CILi2EEENSC_ILi1EEESE_EEENS1_36KernelImplicitTmaWarpSpecializedSm90ELi1EEENSB_IJNSC_ILi64EEESI_NSB_IJNSC_ILi32EEEEEEEEENS_10bfloat16_tESM_NSA_8TiledMMAINSA_8MMA_AtomIJNSA_4SM904GMMA27MMA_64x64x16_F32BF16BF16_SSILNSQ_5MajorE0ELSS_1ELNSQ_7ScaleInE1ELST_1EEEEEENSA_6LayoutINSB_IJSE_SE_SE_EEENSB_IJNSC_ILi0EEESY_SY_EEEEENSB_IJNSA_10UnderscoreES11_S11_EEEEENS7_6detail26Sm90ImplicitGemmTileTraitsINSA_20SM90_TMA_LOAD_IM2COLENSA_14ComposedLayoutINSA_7SwizzleILi2ELi4ELi3EEENSA_18smem_ptr_flag_bitsILi16EEENSW_INSB_IJNSB_IJNSC_ILi8EEES1C_EEENSB_IJSJ_SE_EEENSB_IJSE_NSC_ILi28EEEEEEEEENSB_IJNSB_IJSJ_NSC_ILi256EEEEEENSB_IJSE_SY_EEENSB_IJSY_NSC_ILi2048EEEEEEEEEEEEEvEENS15_INSA_23SM90_TMA_LOAD_MULTICASTENS17_INS18_ILi3ELi4ELi3EEES1B_NSW_INSB_IJNSB_IJSI_SE_EEENSB_IJS1C_NSC_ILi4EEEEEES1G_EEENSB_IJS1K_NSB_IJSI_NSC_ILi512EEEEEES1M_EEEEEEEvEEEENS_8epilogue10collective6detail29Sm90TmaWarpSpecializedAdapterINS25_15DefaultEpilogueISM_NSB_IJNSB_IJlllEEESE_SY_EEES2A_NS24_6thread17LinearCombinationISM_Li1EffLNS2B_9ScaleType4KindE0ELNS_15FloatRoundStyleE2ESM_EENS_4gemm15EpilogueDefaultEEEEEvvEEEEvNT_6ParamsE,@"STO_CUDA_ENTRY STV_DEFAULT"
_ZN7cutlass13device_kernelINS_4conv6kernel13ConvUniversalINS1_16ConvProblemShapeILNS1_8OperatorE1ELi2EEENS1_10collective14CollectiveConvINS1_46MainloopSm90TmaGmmaWarpSpecializedImplicitGemmILS5_1ELi28ELi2EN4cute5tupleIJNSA_1CILi2EEENSC_ILi1EEESE_EEENS1_36KernelImplicitTmaWarpSpecializedSm90ELi1EEENSB_IJNSC_ILi64EEESI_NSB_IJNSC_ILi32EEEEEEEEENS_10bfloat16_tESM_NSA_8TiledMMAINSA_8MMA_AtomIJNSA_4SM904GMMA27MMA_64x64x16_F32BF16BF16_SSILNSQ_5MajorE0ELSS_1ELNSQ_7ScaleInE1ELST_1EEEEEENSA_6LayoutINSB_IJSE_SE_SE_EEENSB_IJNSC_ILi0EEESY_SY_EEEEENSB_IJNSA_10UnderscoreES11_S11_EEEEENS7_6detail26Sm90ImplicitGemmTileTraitsINSA_20SM90_TMA_LOAD_IM2COLENSA_14ComposedLayoutINSA_7SwizzleILi2ELi4ELi3EEENSA_18smem_ptr_flag_bitsILi16EEENSW_INSB_IJNSB_IJNSC_ILi8EEES1C_EEENSB_IJSJ_SE_EEENSB_IJSE_NSC_ILi28EEEEEEEEENSB_IJNSB_IJSJ_NSC_ILi256EEEEEENSB_IJSE_SY_EEENSB_IJSY_NSC_ILi2048EEEEEEEEEEEEEvEENS15_INSA_23SM90_TMA_LOAD_MULTICASTENS17_INS18_ILi3ELi4ELi3EEES1B_NSW_INSB_IJNSB_IJSI_SE_EEENSB_IJS1C_NSC_ILi4EEEEEES1G_EEENSB_IJS1K_NSB_IJSI_NSC_ILi512EEEEEES1M_EEEEEEEvEEEENS_8epilogue10collective6detail29Sm90TmaWarpSpecializedAdapterINS25_15DefaultEpilogueISM_NSB_IJNSB_IJlllEEESE_SY_EEES2A_NS24_6thread17LinearCombinationISM_Li1EffLNS2B_9ScaleType4KindE0ELNS_15FloatRoundStyleE2ESM_EENS_4gemm15EpilogueDefaultEEEEEvvEEEEvNT_6ParamsE:
[----:B------:R-:W-:Y:S01]  /*0000*/  LDC R1, c[0x0][0x28] ;  /* 0x00000a00ff017b82 */ /* 0x000fe20000000800 */
[----:B------:R-:W0:Y:S01]  /*0010*/  S2R R8, SR_TID.X ;  /* 0x0000000000087919 */ /* 0x000e220000002100 */
[----:B------:R-:W-:Y:S01]  /*0020*/  ELECT P0, URZ, PT ;  /* 0x00000000003f782f */ /* 0x000fe20003800000 */
[----:B------:R-:W-:Y:S01]  /*0030*/  BSSY B0, `(.L_x_0) ;  /* 0x0000010000007945 */ /* 0x000fe20003800000 */
[----:B------:R-:W1:Y:S01]  /*0040*/  S2R R9, SR_CTAID.X ;  /* 0x0000000000097919 */ /* 0x000e620000002500 */
[--C-:B0-----:R-:W-:Y:S02]  /*0050*/  SHF.R.U32.HI R0, RZ, 0x5, R8.reuse ;  /* 0x00000005ff007819 */ /* 0x101fe40000011608 */
[----:B------:R-:W-:-:S03]  /*0060*/  SHF.R.U32.HI R10, RZ, 0x7, R8 ;  /* 0x00000007ff0a7819 */ /* 0x000fc60000011608 */
[----:B------:R-:W0:Y:S04]  /*0070*/  SHFL.IDX PT, R2, R0, RZ, 0x1f ;  /* 0x00001fff00027589 */ /* 0x000e2800000e0000 */
[----:B------:R-:W2:Y:S01]  /*0080*/  SHFL.IDX PT, R10, R10, RZ, 0x1f ;  /* 0x00001fff0a0a7589 */ /* 0x000ea200000e0000 */
[----:B0-----:R-:W-:-:S13]  /*0090*/  ISETP.NE.OR P0, PT, R2, RZ, !P0 ;  /* 0x000000ff0200720c */ /* 0x001fda0004705670 */
[----:B-12---:R-:W-:Y:S05]  /*00a0*/  @P0 BRA `(.L_x_1) ;  /* 0x0000000000200947 */ /* 0x006fea0003800000 */
[----:B------:R-:W-:Y:S02]  /*00b0*/  ULDC.64 UR4, c[0x0][0x198] ;  /* 0x0000660000047ab9 */ /* 0x000fe40000000a00 */
[----:B------:R-:W-:Y:S02]  /*00c0*/  UIADD3 UR6, UP0, UR4, 0xf0, URZ ;  /* 0x000000f004067890 */ /* 0x000fe4000ff1e03f */
[----:B------:R-:W-:Y:S02]  /*00d0*/  UIADD3 UR4, UP1, UR4, 0x1f0, URZ ;  /* 0x000001f004047890 */ /* 0x000fe4000ff3e03f */
[----:B------:R-:W-:Y:S02]  /*00e0*/  UIADD3.X UR7, URZ, UR5, URZ, UP0, !UPT ;  /* 0x000000053f077290 */ /* 0x000fe400087fe43f */
[----:B------:R-:W-:-:S07]  /*00f0*/  UIADD3.X UR5, URZ, UR5, URZ, UP1, !UPT ;  /* 0x000000053f057290 */ /* 0x000fce0008ffe43f */
[----:B------:R0:W-:Y:S02]  /*0100*/  UTMACCTL.PF [UR6] ;  /* 0x00000000060079b9 */ /* 0x0001e40008040000 */
[----:B------:R0:W-:Y:S02]  /*0110*/  UTMACCTL.PF [UR4] ;  /* 0x00000000040079b9 */ /* 0x0001e40008040000 */
[----:B0-----:R-:W-:Y:S01]  /*0120*/  NOP ;  /* 0x0000000000007918 */ /* 0x001fe20000000000 */
.L_x_1:
[----:B------:R-:W-:Y:S05]  /*0130*/  BSYNC B0 ;  /* 0x0000000000007941 */ /* 0x000fea0003800000 */
.L_x_0:
[----:B------:R-:W0:Y:S01]  /*0140*/  SHFL.IDX PT, R0, R0, RZ, 0x1f ;  /* 0x00001fff00007589 */ /* 0x000e2200000e0000 */
[----:B------:R-:W-:Y:S02]  /*0150*/  SHF.R.S32.HI R3, RZ, 0x1f, R8 ;  /* 0x0000001fff037819 */ /* 0x000fe40000011408 */
[----:B------:R-:W-:Y:S01]  /*0160*/  I2FP.F32.U32 R6, R9 ;  /* 0x0000000900067245 */ /* 0x000fe20000201000 */
[----:B------:R-:W1:Y:S01]  /*0170*/  S2R R11, SR_CTAID.Y ;  /* 0x00000000000b7919 */ /* 0x000e620000002600 */
[----:B------:R-:W-:-:S04]  /*0180*/  LEA.HI R3, R3, R8, RZ, 0x7 ;  /* 0x0000000803037211 */ /* 0x000fc800078f38ff */
[----:B------:R-:W-:-:S05]  /*0190*/  LOP3.LUT R3, R3, 0xffffff80, RZ, 0xc0, !PT ;  /* 0xffffff8003037812 */ /* 0x000fca00078ec0ff */
[----:B------:R-:W-:-:S05]  /*01a0*/  IMAD.IADD R12, R8, 0x1, -R3 ;  /* 0x00000001080c7824 */ /* 0x000fca00078e0a03 */
[----:B------:R-:W-:-:S04]  /*01b0*/  SHF.R.S32.HI R3, RZ, 0x1f, R12 ;  /* 0x0000001fff037819 */ /* 0x000fc8000001140c */
[----:B------:R-:W-:Y:S02]  /*01c0*/  LEA.HI R3, R3, R12, RZ, 0x3 ;  /* 0x0000000c03037211 */ /* 0x000fe400078f18ff */
[----:B0-----:R-:W-:Y:S02]  /*01d0*/  ISETP.NE.AND P0, PT, R0, RZ, PT ;  /* 0x000000ff0000720c */ /* 0x001fe40003f05270 */
[--C-:B------:R-:W-:Y:S02]  /*01e0*/  SHF.R.S32.HI R4, RZ, 0x3, R3.reuse ;  /* 0x00000003ff047819 */ /* 0x100fe40000011403 */
[----:B------:R-:W-:Y:S02]  /*01f0*/  SHF.R.S32.HI R3, RZ, 0x1f, R3 ;  /* 0x0000001fff037819 */ /* 0x000fe40000011403 */
[----:B------:R-:W-:-:S07]  /*0200*/  SHF.R.S32.HI R5, RZ, 0x1f, R0 ;  /* 0x0000001fff057819 */ /* 0x000fce0000011400 */
[----:B-1----:R-:W-:Y:S05]  /*0210*/  @P0 BRA `(.L_x_2) ;  /* 0x0000000400240947 */ /* 0x002fea0003800000 */
[----:B------:R-:W-:Y:S01]  /*0220*/  ELECT P0, URZ, PT ;  /* 0x00000000003f782f */ /* 0x000fe20003800000 */
[----:B------:R-:W-:-:S12]  /*0230*/  BSSY B0, `(.L_x_2) ;  /* 0x0000047000007945 */ /* 0x000fd80003800000 */
[----:B------:R-:W-:Y:S05]  /*0240*/  @!P0 BRA `(.L_x_3) ;  /* 0x0000000400148947 */ /* 0x000fea0003800000 */
[----:B------:R-:W0:Y:S01]  /*0250*/  S2UR UR8, SR_CgaCtaId ;  /* 0x00000000000879c3 */ /* 0x000e220000008800 */
[----:B------:R-:W-:Y:S01]  /*0260*/  UMOV UR4, 0x400 ;  /* 0x0000040000047882 */ /* 0x000fe20000000000 */
[----:B------:R-:W-:Y:S01]  /*0270*/  UMOV UR5, 0x1 ;  /* 0x0000000100057882 */ /* 0x000fe20000000000 */
[----:B------:R-:W-:Y:S02]  /*0280*/  UMOV UR6, 0x2 ;  /* 0x0000000200067882 */ /* 0x000fe40000000000 */
[----:B------:R-:W-:-:S04]  /*0290*/  UIADD3 UR6, -UR6, 0x100000, URZ ;  /* 0x0010000006067890 */ /* 0x000fc8000fffe13f */
[----:B------:R-:W-:Y:S02]  /*02a0*/  USHF.L.U32 UR7, UR6, 0xb, URZ ;  /* 0x0000000b06077899 */ /* 0x000fe4000800063f */
[----:B------:R-:W-:Y:S02]  /*02b0*/  USHF.L.U32 UR6, UR6, 0x1, URZ ;  /* 0x0000000106067899 */ /* 0x000fe4000800063f */
[----:B0-----:R-:W-:Y:S02]  /*02c0*/  ULEA UR8, UR8, UR4, 0x18 ;  /* 0x0000000408087291 */ /* 0x001fe4000f8ec03f */
[----:B------:R-:W-:-:S04]  /*02d0*/  UIADD3 UR4, -UR5, 0x100000, URZ ;  /* 0x0010000005047890 */ /* 0x000fc8000fffe13f */
[----:B------:R-:W-:Y:S02]  /*02e0*/  USHF.L.U32 UR5, UR4, 0xb, URZ ;  /* 0x0000000b04057899 */ /* 0x000fe4000800063f */
[----:B------:R-:W-:Y:S01]  /*02f0*/  USHF.L.U32 UR4, UR4, 0x1, URZ ;  /* 0x0000000104047899 */ /* 0x000fe2000800063f */
[----:B------:R-:W0:Y:S11]  /*0300*/  FENCE.VIEW.ASYNC.S ;  /* 0x00000000000073c6 */ /* 0x000e360000000000 */
[----:B0-----:R0:W1:Y:S01]  /*0310*/  SYNCS.EXCH.64 URZ, [UR8+0x38000], UR4 ;  /* 0x03800004083f75b2 */ /* 0x0010620008000100 */
[----:B------:R0:W2:Y:S01]  /*0320*/  SYNCS.EXCH.64 URZ, [UR8+0x380e0], UR6 ;  /* 0x0380e006083f75b2 */ /* 0x0000a20008000100 */
[----:B------:R0:W3:Y:S01]  /*0330*/  SYNCS.EXCH.64 URZ, [UR8+0x38008], UR4 ;  /* 0x03800804083f75b2 */ /* 0x0000e20008000100 */
[----:B------:R0:W4:Y:S01]  /*0340*/  SYNCS.EXCH.64 URZ, [UR8+0x380e8], UR6 ;  /* 0x0380e806083f75b2 */ /* 0x0001220008000100 */
[----:B------:R0:W0:Y:S01]  /*0350*/  SYNCS.EXCH.64 URZ, [UR8+0x38010], UR4 ;  /* 0x03801004083f75b2 */ /* 0x0000220008000100 */
        /* <DEDUP_REMOVED lines=51> */
[----:B-1234-:R-:W-:Y:S01]  /*0690*/  NOP ;  /* 0x0000000000007918 */ /* 0x01efe20000000000 */
.L_x_3:
[----:B0-----:R-:W-:Y:S05]  /*06a0*/  BSYNC B0 ;  /* 0x0000000000007941 */ /* 0x001fea0003800000 */
.L_x_2:
[----:B------:R-:W-:Y:S01]  /*06b0*/  ULDC UR4, c[0x0][0x150] ;  /* 0x0000540000047ab9 */ /* 0x000fe20000000800 */
[----:B------:R-:W-:Y:S01]  /*06c0*/  LEA.HI R3, R3, R4, RZ, 0x2 ;  /* 0x0000000403037211 */ /* 0x000fe200078f10ff */
[----:B------:R-:W-:Y:S01]  /*06d0*/  FMUL R6, R6, UR4 ;  /* 0x0000000406067c20 */ /* 0x000fe20008400000 */
[----:B------:R-:W-:Y:S01]  /*06e0*/  LEA.HI R5, R5, R0, RZ, 0x2 ;  /* 0x0000000005057211 */ /* 0x000fe200078f10ff */
[----:B------:R-:W-:Y:S01]  /*06f0*/  ULDC UR4, c[0x0][0x154] ;  /* 0x0000550000047ab9 */ /* 0x000fe20000000800 */
[----:B------:R-:W-:Y:S01]  /*0700*/  LOP3.LUT R3, R3, 0xfffffffc, RZ, 0xc0, !PT ;  /* 0xfffffffc03037812 */ /* 0x000fe200078ec0ff */
[----:B------:R-:W0:Y:S01]  /*0710*/  LDC R13, c[0x0][0x140] ;  /* 0x00005000ff0d7b82 */ /* 0x000e220000000800 */
[----:B------:R-:W-:Y:S01]  /*0720*/  LOP3.LUT R5, R5, 0x3ffffffc, RZ, 0xc0, !PT ;  /* 0x3ffffffc05057812 */ /* 0x000fe200078ec0ff */
[----:B------:R-:W1:Y:S01]  /*0730*/  F2I.U32.TRUNC.NTZ R6, R6 ;  /* 0x0000000600067305 */ /* 0x000e62000020f000 */
[----:B------:R-:W-:Y:S01]  /*0740*/  LOP3.LUT P0, RZ, R12, 0x7, RZ, 0xc0, !PT ;  /* 0x000000070cff7812 */ /* 0x000fe2000780c0ff */
[----:B------:R-:W-:Y:S01]  /*0750*/  IMAD.IADD R3, R4, 0x1, -R3 ;  /* 0x0000000104037824 */ /* 0x000fe200078e0a03 */
[----:B------:R-:W-:Y:S01]  /*0760*/  ISETP.NE.AND P3, PT, R10, 0x1, PT ;  /* 0x000000010a00780c */ /* 0x000fe20003f65270 */
[----:B------:R-:W-:Y:S01]  /*0770*/  IMAD.IADD R0, R0, 0x1, -R5 ;  /* 0x0000000100007824 */ /* 0x000fe200078e0a05 */
[----:B------:R-:W-:Y:S01]  /*0780*/  I2FP.F32.U32 R5, R11 ;  /* 0x0000000b00057245 */ /* 0x000fe20000201000 */
[----:B------:R-:W-:Y:S01]  /*0790*/  NOP ;  /* 0x0000000000007918 */ /* 0x000fe20000000000 */
[----:B------:R-:W-:Y:S01]  /*07a0*/  NOP ;  /* 0x0000000000007918 */ /* 0x000fe20000000000 */
[----:B------:R-:W-:-:S02]  /*07b0*/  IMAD R4, R0, 0x4, R3 ;  /* 0x0000000400047824 */ /* 0x000fc400078e0203 */
[----:B------:R-:W-:Y:S01]  /*07c0*/  FMUL R7, R5, UR4 ;  /* 0x0000000405077c20 */ /* 0x000fe20008400000 */
[----:B------:R-:W-:Y:S01]  /*07d0*/  ULDC UR4, c[0x0][0x144] ;  /* 0x0000510000047ab9 */ /* 0x000fe20000000800 */
[C---:B------:R-:W-:Y:S01]  /*07e0*/  IMAD.SHL.U32 R5, R4.reuse, 0x4, RZ ;  /* 0x0000000404057824 */ /* 0x040fe200078e00ff */
[----:B------:R-:W-:Y:S01]  /*07f0*/  LEA.HI R0, R4, R4, RZ, 0x1 ;  /* 0x0000000404007211 */ /* 0x000fe200078f08ff */
[----:B-1----:R-:W-:Y:S02]  /*0800*/  IMAD.MOV R14, RZ, RZ, -R6 ;  /* 0x000000ffff0e7224 */ /* 0x002fe400078e0a06 */
[----:B------:R-:W1:Y:S01]  /*0810*/  F2I.U32.TRUNC.NTZ R7, R7 ;  /* 0x0000000700077305 */ /* 0x000e62000020f000 */
[----:B------:R-:W-:Y:S01]  /*0820*/  LOP3.LUT R3, R0, 0xfffffffe, RZ, 0xc0, !PT ;  /* 0xfffffffe00037812 */ /* 0x000fe200078ec0ff */
[----:B------:R-:W-:Y:S01]  /*0830*/  IMAD R0, R14, UR4, R9 ;  /* 0x000000040e007c24 */ /* 0x000fe2000f8e0209 */
[----:B------:R-:W-:-:S03]  /*0840*/  ULDC UR4, c[0x0][0x148] ;  /* 0x0000520000047ab9 */ /* 0x000fc60000000800 */
[----:B------:R-:W-:Y:S01]  /*0850*/  IMAD.IADD R3, R4, 0x1, -R3 ;  /* 0x0000000104037824 */ /* 0x000fe200078e0a03 */
[----:B0-----:R-:W-:-:S04]  /*0860*/  ISETP.EQ.U32.AND P1, PT, R13, 0x1, PT ;  /* 0x000000010d00780c */ /* 0x001fc80003f22070 */
[----:B------:R-:W-:Y:S02]  /*0870*/  ISETP.NE.AND P4, PT, R3, R0, PT ;  /* 0x000000000300720c */ /* 0x000fe40003f85270 */
[----:B------:R-:W-:-:S04]  /*0880*/  SHF.R.S32.HI R3, RZ, 0x1f, R2 ;  /* 0x0000001fff037819 */ /* 0x000fc80000011402 */
[----:B------:R-:W-:Y:S02]  /*0890*/  LEA.HI R0, R3, R2, RZ, 0x2 ;  /* 0x0000000203007211 */ /* 0x000fe400078f10ff */
[----:B------:R-:W-:Y:S01]  /*08a0*/  LOP3.LUT R3, R4, 0xc, R5, 0x78, !PT ;  /* 0x0000000c04037812 */ /* 0x000fe200078e7805 */
[----:B-1----:R-:W-:Y:S01]  /*08b0*/  IMAD.MOV R4, RZ, RZ, -R7 ;  /* 0x000000ffff047224 */ /* 0x002fe200078e0a07 */
[----:B------:R-:W-:Y:S02]  /*08c0*/  LOP3.LUT R5, R0, 0xfffffffc, RZ, 0xc0, !PT ;  /* 0xfffffffc00057812 */ /* 0x000fe400078ec0ff */
[C---:B------:R-:W-:Y:S01]  /*08d0*/  ISETP.LT.U32.AND P0, PT, R3.reuse, 0x2, !P0 ;  /* 0x000000020300780c */ /* 0x040fe20004701070 */
[----:B------:R-:W-:Y:S01]  /*08e0*/  IMAD R7, R4, UR4, R11 ;  /* 0x0000000404077c24 */ /* 0x000fe2000f8e020b */
[----:B------:R-:W-:Y:S01]  /*08f0*/  @P4 LEA.HI R0, R3, R3, RZ, 0x1 ;  /* 0x0000000303004211 */ /* 0x000fe200078f08ff */
[----:B------:R-:W-:-:S03]  /*0900*/  IMAD.IADD R17, R2, 0x1, -R5 ;  /* 0x0000000102117824 */ /* 0x000fc600078e0a05 */
[----:B------:R-:W-:Y:S02]  /*0910*/  @P4 SHF.R.S32.HI R0, RZ, 0x1, R0 ;  /* 0x00000001ff004819 */ /* 0x000fe40000011400 */
[----:B------:R-:W-:Y:S02]  /*0920*/  LOP3.LUT P2, RZ, R10, R17, RZ, 0xfc, !PT ;  /* 0x000000110aff7212 */ /* 0x000fe4000784fcff */
[----:B------:R-:W-:Y:S01]  /*0930*/  @P4 ISETP.NE.AND P5, PT, R0, R7, PT ;  /* 0x000000070000420c */ /* 0x000fe20003fa5270 */
[----:B------:R-:W-:Y:S01]  /*0940*/  IMAD.MOV.U32 R7, RZ, RZ, 0x1 ;  /* 0x00000001ff077424 */ /* 0x000fe200078e00ff */
[----:B------:R-:W-:Y:S02]  /*0950*/  SEL R6, RZ, 0x1, P2 ;  /* 0x00000001ff067807 */ /* 0x000fe40001000000 */
[----:B------:R-:W-:Y:S02]  /*0960*/  SEL R0, RZ, 0x1, !P0 ;  /* 0x00000001ff007807 */ /* 0x000fe40004000000 */
[----:B------:R-:W-:-:S02]  /*0970*/  @P4 SEL R7, RZ, 0x1, P5 ;  /* 0x00000001ff074807 */ /* 0x000fc40002800000 */
[----:B------:R-:W-:Y:S02]  /*0980*/  SEL R6, R6, 0x2, P3 ;  /* 0x0000000206067807 */ /* 0x000fe40001800000 */
[----:B------:R-:W-:Y:S01]  /*0990*/  LOP3.LUT R7, R7, R0, RZ, 0xc0, !PT ;  /* 0x0000000007077212 */ /* 0x000fe200078ec0ff */
[----:B------:R-:W-:Y:S06]  /*09a0*/  @!P1 BRA `(.L_x_4) ;  /* 0x0000000000089947 */ /* 0x000fec0003800000 */
[----:B------:R-:W-:Y:S01]  /*09b0*/  UCGABAR_ARV ;  /* 0x00000000000079c7 */ /* 0x000fe20008000000 */
[----:B------:R-:W-:Y:S05]  /*09c0*/  BRA `(.L_x_5) ;  /* 0x0000000000047947 */ /* 0x000fea0003800000 */
.L_x_4:
[----:B------:R-:W-:Y:S01]  /*09d0*/  NOP ;  /* 0x0000000000007918 */ /* 0x000fe20000000000 */
.L_x_5:
[----:B------:R-:W-:Y:S01]  /*09e0*/  ULDC.64 UR4, c[0x0][0x598] ;  /* 0x0001660000047ab9 */ /* 0x000fe20000000a00 */
[----:B------:R-:W-:Y:S01]  /*09f0*/  ULDC.64 UR12, c[0x0][0x208] ;  /* 0x00008200000c7ab9 */ /* 0x000fe20000000a00 */
[----:B------:R-:W-:-:S04]  /*0a00*/  ISETP.NE.U32.AND P0, PT, RZ, UR4, PT ;  /* 0x00000004ff007c0c */ /* 0x000fc8000bf05070 */
[----:B------:R-:W-:-:S13]  /*0a10*/  ISETP.NE.AND.EX P0, PT, RZ, UR5, PT, P0 ;  /* 0x00000005ff007c0c */ /* 0x000fda000bf05300 */
[----:B------:R-:W-:Y:S05]  /*0a20*/  @!P0 BRA `(.L_x_6) ;  /* 0x00000000001c8947 */ /* 0x000fea0003800000 */
[----:B------:R-:W0:Y:S02]  /*0a30*/  LDC.64 R4, c[0x0][0x598] ;  /* 0x00016600ff047b82 */ /* 0x000e240000000a00 */
[----:B0-----:R-:W2:Y:S02]  /*0a40*/  LDG.E.64 R4, desc[UR12][R4.64] ;  /* 0x0000000c04047981 */ /* 0x001ea4000c1e1b00 */
[----:B--2---:R-:W-:-:S04]  /*0a50*/  ISETP.NE.U32.AND P0, PT, R4, RZ, PT ;  /* 0x000000ff0400720c */ /* 0x004fc80003f05070 */
[----:B------:R-:W-:-:S13]  /*0a60*/  ISETP.NE.AND.EX P0, PT, R5, RZ, PT, P0 ;  /* 0x000000ff0500720c */ /* 0x000fda0003f05300 */
[----:B------:R-:W-:Y:S05]  /*0a70*/  @!P0 BRA `(.L_x_6) ;  /* 0x0000000000088947 */ /* 0x000fea0003800000 */
[----:B------:R0:W5:Y:S01]  /*0a80*/  LD.E R0, desc[UR12][R4.64] ;  /* 0x0000000c04007980 */ /* 0x000162000c101900 */
[----:B------:R-:W-:Y:S05]  /*0a90*/  BRA `(.L_x_7) ;  /* 0x0000000000207947 */ /* 0x000fea0003800000 */
.L_x_6:
[----:B------:R-:W-:Y:S02]  /*0aa0*/  ULDC.64 UR4, c[0x0][0x588] ;  /* 0x0001620000047ab9 */ /* 0x000fe40000000a00 */
[----:B------:R-:W-:-:S04]  /*0ab0*/  ISETP.NE.U32.AND P0, PT, RZ, UR4, PT ;  /* 0x00000004ff007c0c */ /* 0x000fc8000bf05070 */
[----:B------:R-:W-:-:S13]  /*0ac0*/  ISETP.NE.AND.EX P0, PT, RZ, UR5, PT, P0 ;  /* 0x00000005ff007c0c */ /* 0x000fda000bf05300 */
[----:B------:R-:W-:Y:S05]  /*0ad0*/  @!P0 BRA `(.L_x_8) ;  /* 0x00000000000c8947 */ /* 0x000fea0003800000 */
[----:B------:R-:W0:Y:S02]  /*0ae0*/  LDC.64 R4, c[0x0][0x588] ;  /* 0x00016200ff047b82 */ /* 0x000e240000000a00 */
[----:B0-----:R1:W5:Y:S01]  /*0af0*/  LDG.E R0, desc[UR12][R4.64] ;  /* 0x0000000c04007981 */ /* 0x001362000c1e1900 */
[----:B------:R-:W-:Y:S05]  /*0b00*/  BRA `(.L_x_7) ;  /* 0x0000000000047947 */ /* 0x000fea0003800000 */
.L_x_8:
[----:B------:R-:W2:Y:S02]  /*0b10*/  LDC R0, c[0x0][0x580] ;  /* 0x00016000ff007b82 */ /* 0x000ea40000000800 */
.L_x_7:
[----:B------:R-:W-:Y:S02]  /*0b20*/  ULDC.64 UR4, c[0x0][0x5a0] ;  /* 0x0001680000047ab9 */ /* 0x000fe40000000a00 */
[----:B------:R-:W-:-:S04]  /*0b30*/  ISETP.NE.U32.AND P0, PT, RZ, UR4, PT ;  /* 0x00000004ff007c0c */ /* 0x000fc8000bf05070 */
[----:B------:R-:W-:-:S13]  /*0b40*/  ISETP.NE.AND.EX P0, PT, RZ, UR5, PT, P0 ;  /* 0x00000005ff007c0c */ /* 0x000fda000bf05300 */
[----:B------:R-:W-:Y:S05]  /*0b50*/  @!P0 BRA `(.L_x_9) ;  /* 0x00000000001c8947 */ /* 0x000fea0003800000 */
[----:B01----:R-:W0:Y:S02]  /*0b60*/  LDC.64 R4, c[0x0][0x5a0] ;  /* 0x00016800ff047b82 */ /* 0x003e240000000a00 */
[----:B0-----:R-:W3:Y:S02]  /*0b70*/  LDG.E.64 R4, desc[UR12][R4.64] ;  /* 0x0000000c04047981 */ /* 0x001ee4000c1e1b00 */
[----:B---3--:R-:W-:-:S04]  /*0b80*/  ISETP.NE.U32.AND P0, PT, R4, RZ, PT ;  /* 0x000000ff0400720c */ /* 0x008fc80003f05070 */
[----:B------:R-:W-:-:S13]  /*0b90*/  ISETP.NE.AND.EX P0, PT, R5, RZ, PT, P0 ;  /* 0x000000ff0500720c */ /* 0x000fda0003f05300 */
[----:B------:R-:W-:Y:S05]  /*0ba0*/  @!P0 BRA `(.L_x_9) ;  /* 0x0000000000088947 */ /* 0x000fea0003800000 */
[----:B------:R0:W5:Y:S01]  /*0bb0*/  LD.E R2, desc[UR12][R4.64] ;  /* 0x0000000c04027980 */ /* 0x000162000c101900 */
[----:B------:R-:W-:Y:S05]  /*0bc0*/  BRA `(.L_x_10) ;  /* 0x0000000000207947 */ /* 0x000fea0003800000 */
.L_x_9:
[----:B------:R-:W-:Y:S02]  /*0bd0*/  ULDC.64 UR4, c[0x0][0x590] ;  /* 0x0001640000047ab9 */ /* 0x000fe40000000a00 */
[----:B------:R-:W-:-:S04]  /*0be0*/  ISETP.NE.U32.AND P0, PT, RZ, UR4, PT ;  /* 0x00000004ff007c0c */ /* 0x000fc8000bf05070 */
[----:B------:R-:W-:-:S13]  /*0bf0*/  ISETP.NE.AND.EX P0, PT, RZ, UR5, PT, P0 ;  /* 0x00000005ff007c0c */ /* 0x000fda000bf05300 */
[----:B------:R-:W-:Y:S05]  /*0c00*/  @!P0 BRA `(.L_x_11) ;  /* 0x00000000000c8947 */ /* 0x000fea0003800000 */
[----:B01----:R-:W0:Y:S02]  /*0c10*/  LDC.64 R4, c[0x0][0x590] ;  /* 0x00016400ff047b82 */ /* 0x003e240000000a00 */
[----:B0-----:R1:W5:Y:S01]  /*0c20*/  LDG.E R2, desc[UR12][R4.64] ;  /* 0x0000000c04027981 */ /* 0x001362000c1e1900 */
[----:B------:R-:W-:Y:S05]  /*0c30*/  BRA `(.L_x_10) ;  /* 0x0000000000047947 */ /* 0x000fea0003800000 */
.L_x_11:
[----:B------:R-:W3:Y:S02]  /*0c40*/  LDC R2, c[0x0][0x584] ;  /* 0x00016100ff027b82 */ /* 0x000ee40000000800 */
.L_x_10:
[----:B------:R-:W4:Y:S08]  /*0c50*/  LDC R13, c[0x0][0x3c4] ;  /* 0x0000f100ff0d7b82 */ /* 0x000f300000000800 */
[----:B01----:R-:W0:Y:S01]  /*0c60*/  LDC.64 R4, c[0x0][0x3c8] ;  /* 0x0000f200ff047b82 */ /* 0x003e220000000a00 */
[----:B----4-:R-:W-:-:S05]  /*0c70*/  VIADD R13, R13, 0x1f ;  /* 0x0000001f0d0d7836 */ /* 0x010fca0000000000 */
[----:B------:R-:W-:-:S04]  /*0c80*/  SHF.R.S32.HI R14, RZ, 0x1f, R13 ;  /* 0x0000001fff0e7819 */ /* 0x000fc8000001140d */
[----:B------:R-:W-:-:S04]  /*0c90*/  LEA.HI R14, R14, R13, RZ, 0x5 ;  /* 0x0000000d0e0e7211 */ /* 0x000fc800078f28ff */
[----:B------:R-:W-:-:S05]  /*0ca0*/  SHF.R.S32.HI R15, RZ, 0x5, R14 ;  /* 0x00000005ff0f7819 */ /* 0x000fca000001140e */
[----:B0-----:R-:W-:-:S04]  /*0cb0*/  IMAD R14, R15, R4, RZ ;  /* 0x000000040f0e7224 */ /* 0x001fc800078e02ff */
[----:B------:R-:W-:Y:S01]  /*0cc0*/  IMAD R13, R14, R5, RZ ;  /* 0x000000050e0d7224 */ /* 0x000fe200078e02ff */
[----:B------:R-:W-:Y:S06]  /*0cd0*/  @!P1 BRA `(.L_x_12) ;  /* 0x00000000000c9947 */ /* 0x000fec0003800000 */
[----:B------:R-:W-:Y:S01]  /*0ce0*/  UCGABAR_WAIT ;  /* 0x0000000000007dc7 */ /* 0x000fe20008000000 */
[----:B------:R-:W-:Y:S01]  /*0cf0*/  CCTL.IVALL ;  /* 0x00000000ff00798f */ /* 0x000fe20002000000 */
[----:B------:R-:W-:Y:S05]  /*0d00*/  BRA `(.L_x_13) ;  /* 0x0000000000047947 */ /* 0x000fea0003800000 */
.L_x_12:
[----:B------:R-:W-:Y:S06]  /*0d10*/  BAR.SYNC.DEFER_BLOCKING 0x0 ;  /* 0x0000000000007b1d */ /* 0x000fec0000010000 */
.L_x_13:
[----:B------:R-:W-:-:S13]  /*0d20*/  ISETP.NE.AND P0, PT, R10, RZ, PT ;  /* 0x000000ff0a00720c */ /* 0x000fda0003f05270 */
[----:B------:R-:W-:Y:S05]  /*0d30*/  @!P0 BRA `(.L_x_14) ;  /* 0x0000002c00a08947 */ /* 0x000fea0003800000 */
[----:B------:R-:W-:-:S13]  /*0d40*/  ISETP.NE.AND P0, PT, R10, 0x1, PT ;  /* 0x000000010a00780c */ /* 0x000fda0003f05270 */
[----:B------:R-:W-:Y:S05]  /*0d50*/  @P0 EXIT ;  /* 0x000000000000094d */ /* 0x000fea0003800000 */
[----:B------:R-:W-:Y:S01]  /*0d60*/  ISETP.GE.AND P0, PT, R13, 0x1, PT ;  /* 0x000000010d00780c */ /* 0x000fe20003f06270 */
[----:B------:R-:W-:Y:S01]  /*0d70*/  UMOV UR4, URZ ;  /* 0x0000003f00047c82 */ /* 0x000fe20008000000 */
[----:B------:R-:W-:Y:S02]  /*0d80*/  CS2R R54, SRZ ;  /* 0x0000000000367805 */ /* 0x000fe4000001ff00 */
[----:B------:R-:W-:Y:S02]  /*0d90*/  CS2R R24, SRZ ;  /* 0x0000000000187805 */ /* 0x000fe4000001ff00 */
[----:B------:R-:W-:Y:S02]  /*0da0*/  CS2R R26, SRZ ;  /* 0x00000000001a7805 */ /* 0x000fe4000001ff00 */
[----:B------:R-:W-:Y:S02]  /*0db0*/  CS2R R28, SRZ ;  /* 0x00000000001c7805 */ /* 0x000fe4000001ff00 */
[----:B------:R-:W-:-:S02]  /*0dc0*/  CS2R R30, SRZ ;  /* 0x00000000001e7805 */ /* 0x000fc4000001ff00 */
[----:B------:R-:W-:Y:S02]  /*0dd0*/  CS2R R32, SRZ ;  /* 0x0000000000207805 */ /* 0x000fe4000001ff00 */
        /* <DEDUP_REMOVED lines=9> */
[----:B------:R-:W-:Y:S01]  /*0e70*/  CS2R R52, SRZ ;  /* 0x0000000000347805 */ /* 0x000fe2000001ff00 */
[----:B------:R-:W-:Y:S06]  /*0e80*/  @!P0 BRA `(.L_x_15) ;  /* 0x0000000000748947 */ /* 0x000fec0003800000 */
[----:B------:R-:W-:-:S04]  /*0e90*/  LOP3.LUT R8, R6, 0x1, RZ, 0xfc, !PT ;  /* 0x0000000106087812 */ /* 0x000fc800078efcff */
[----:B------:R-:W-:-:S13]  /*0ea0*/  ISETP.NE.AND P0, PT, R8, 0x3, PT ;  /* 0x000000030800780c */ /* 0x000fda0003f05270 */
[----:B------:R-:W-:Y:S05]  /*0eb0*/  @!P0 BRA `(.L_x_16) ;  /* 0x0000000000048947 */ /* 0x000fea0003800000 */
[----:B------:R-:W-:Y:S01]  /*0ec0*/  BPT.TRAP 0x1 ;  /* 0x000000040000795c */ /* 0x000fe20000300000 */
.L_x_16:
[----:B------:R-:W0:Y:S01]  /*0ed0*/  S2UR UR5, SR_CgaCtaId ;  /* 0x00000000000579c3 */ /* 0x000e220000008800 */
[----:B------:R-:W-:Y:S01]  /*0ee0*/  SHF.L.U32 R8, RZ, 0x1f, RZ ;  /* 0x0000001fff087819 */ /* 0x000fe200000006ff */
[----:B------:R-:W-:Y:S02]  /*0ef0*/  UMOV UR4, 0x400 ;  /* 0x0000040000047882 */ /* 0x000fe40000000000 */
[----:B0-----:R-:W-:-:S12]  /*0f00*/  ULEA UR5, UR5, UR4, 0x18 ;  /* 0x0000000405057291 */ /* 0x001fd8000f8ec03f */
.L_x_17:
[----:B0-----:R-:W-:-:S04]  /*0f10*/  IMAD.U32 R9, RZ, RZ, UR5 ;  /* 0x00000005ff097e24 */ /* 0x001fc8000f8e00ff */
[----:B------:R0:W1:Y:S03]  /*0f20*/  SYNCS.PHASECHK.TRANS64.TRYWAIT P0, [R9+URZ+0x38000], R8 ;  /* 0x03800008090075a7 */ /* 0x000066000800017f */
[----:B-1----:R-:W-:Y:S05]  /*0f30*/  @!P0 NANOSLEEP.SYNCS 0x989680 ;  /* 0x009896800000895d */ /* 0x002fea0003900000 */
[----:B------:R-:W1:Y:S02]  /*0f40*/  @!P0 SYNCS.PHASECHK.TRANS64 P0, [R9+URZ+0x38000], R8 ;  /* 0x03800008090085a7 */ /* 0x000e64000800007f */
[----:B-1----:R-:W-:Y:S05]  /*0f50*/  @!P0 BRA `(.L_x_17) ;  /* 0xfffffffc00ec8947 */ /* 0x002fea000383ffff */
[----:B------:R-:W-:Y:S01]  /*0f60*/  USHF.R.U32.HI UR4, URZ, 0x4, UR5 ;  /* 0x000000043f047899 */ /* 0x000fe20008011605 */
[----:B------:R-:W-:Y:S01]  /*0f70*/  WARPGROUP.ARRIVE ;  /* 0x00000000000079c5 */ /* 0x000fe20000000000 */
[----:B------:R-:W-:Y:S02]  /*0f80*/  UIADD3 UR5, UR5, 0x1c000, URZ ;  /* 0x0001c00005057890 */ /* 0x000fe4000fffe03f */
[----:B------:R-:W-:Y:S02]  /*0f90*/  ULOP3.LUT UR4, UR4, 0x3fff, URZ, 0xc0, !UPT ;  /* 0x00003fff04047892 */ /* 0x000fe4000f8ec03f */
[----:B------:R-:W-:Y:S02]  /*0fa0*/  USHF.R.U32.HI UR5, URZ, 0x4, UR5 ;  /* 0x000000043f057899 */ /* 0x000fe40008011605 */
[----:B------:R-:W-:Y:S02]  /*0fb0*/  ULOP3.LUT UR4, UR4, 0x10000, URZ, 0xfc, !UPT ;  /* 0x0001000004047892 */ /* 0x000fe4000f8efc3f */
[----:B------:R-:W-:Y:S01]  /*0fc0*/  ULOP3.LUT UR6, UR5, 0x3fff, URZ, 0xc0, !UPT ;  /* 0x00003fff05067892 */ /* 0x000fe2000f8ec03f */
[----:B------:R-:W-:-:S02]  /*0fd0*/  UMOV UR7, 0x40000040 ;  /* 0x4000004000077882 */ /* 0x000fc40000000000 */
[----:B------:R-:W-:-:S06]  /*0fe0*/  UMOV UR5, 0x80000020 ;  /* 0x8000002000057882 */ /* 0x000fcc0000000000 */
[----:B------:R-:W-:Y:S01]  /*0ff0*/  HGMMA.64x64x16.F32.BF16 R24, gdesc[UR4].tnspB, RZ, !UPT ;  /* 0x40e00000041879f0 */ /* 0x000fe2000c7018ff */
[----:B------:R-:W-:Y:S02]  /*1000*/  UIADD3 UR4, UR4, 0x2, URZ ;  /* 0x0000000204047890 */ /* 0x000fe4000fffe03f */
[----:B------:R-:W-:Y:S01]  /*1010*/  UIADD3 UR6, UR6, 0x80, URZ ;  /* 0x0000008006067890 */ /* 0x000fe2000fffe03f */
[----:B------:R-:W-:Y:S01]  /*1020*/  UMOV UR5, 0x80000020 ;  /* 0x8000002000057882 */ /* 0x000fe20000000000 */
[----:B------:R-:W-:-:S07]  /*1030*/  UMOV UR7, 0x40000040 ;  /* 0x4000004000077882 */ /* 0x000fce0000000000 */
[----:B------:R-:W-:Y:S01]  /*1040*/  HGMMA.64x64x16.F32.BF16 R24, gdesc[UR4].tnspB, R24, gsb0 ;  /* 0x40e00000041879f0 */ /* 0x000fe20008001818 */
[----:B------:R-:W-:-:S05]  /*1050*/  UMOV UR4, 0x1 ;  /* 0x0000000100047882 */ /* 0x000fca0000000000 */
.L_x_15:
[----:B0-----:R-:W-:-:S05]  /*1060*/  VIMNMX R8, R13, 0x1, PT ;  /* 0x000000010d087848 */ /* 0x001fca0003fe0100 */
[----:B------:R-:W-:-:S05]  /*1070*/  IMAD.IADD R8, R13, 0x1, -R8 ;  /* 0x000000010d087824 */ /* 0x000fca00078e0a08 */
[----:B------:R-:W-:-:S13]  /*1080*/  ISETP.GE.AND P0, PT, R8, 0x1, PT ;  /* 0x000000010800780c */ /* 0x000fda0003f06270 */
[----:B------:R-:W-:Y:S05]  /*1090*/  @!P0 BRA `(.L_x_18) ;  /* 0x0000000000f88947 */ /* 0x000fea0003800000 */
[----:B------:R-:W0:Y:S01]  /*10a0*/  S2UR UR6, SR_CgaCtaId ;  /* 0x00000000000679c3 */ /* 0x000e220000008800 */
[----:B------:R-:W-:Y:S01]  /*10b0*/  IMAD R4, R4, R5, RZ ;  /* 0x0000000504047224 */ /* 0x000fe200078e02ff */
[----:B------:R-:W-:Y:S01]  /*10c0*/  UMOV UR5, 0x400 ;  /* 0x0000040000057882 */ /* 0x000fe20000000000 */
[----:B------:R-:W-:Y:S01]  /*10d0*/  LOP3.LUT R12, R6, 0x1, RZ, 0xfc, !PT ;  /* 0x00000001060c7812 */ /* 0x000fe200078efcff */
[----:B------:R-:W-:Y:S01]  /*10e0*/  IMAD.MOV.U32 R11, RZ, RZ, RZ ;  /* 0x000000ffff0b7224 */ /* 0x000fe200078e00ff */
[----:B------:R-:W-:Y:S01]  /*10f0*/  UISETP.NE.U32.AND UP0, UPT, UR4, URZ, UPT ;  /* 0x0000003f0400728c */ /* 0x000fe2000bf05070 */
[----:B------:R-:W-:-:S05]  /*1100*/  IMAD R4, R15, R4, RZ ;  /* 0x000000040f047224 */ /* 0x000fca00078e02ff */
[----:B------:R-:W-:-:S04]  /*1110*/  LOP3.LUT R5, RZ, R4, RZ, 0x33, !PT ;  /* 0x00000004ff057212 */ /* 0x000fc800078e33ff */
[----:B------:R-:W-:-:S04]  /*1120*/  VIMNMX R5, R5, -0x2, !PT ;  /* 0xfffffffe05057848 */ /* 0x000fc80007fe0100 */
[----:B------:R-:W-:Y:S01]  /*1130*/  IADD3 R4, R5, 0x2, R4 ;  /* 0x0000000205047810 */ /* 0x000fe20007ffe004 */
[----:B------:R-:W-:Y:S01]  /*1140*/  IMAD.MOV.U32 R5, RZ, RZ, RZ ;  /* 0x000000ffff057224 */ /* 0x000fe200078e00ff */
[----:B0-----:R-:W-:-:S04]  /*1150*/  ULEA UR5, UR6, UR5, 0x18 ;  /* 0x0000000506057291 */ /* 0x001fc8000f8ec03f */
[----:B------:R-:W-:Y:S02]  /*1160*/  UIADD3 UR6, UR5, 0x1c000, URZ ;  /* 0x0001c00005067890 */ /* 0x000fe4000fffe03f */
[----:B------:R-:W-:Y:S02]  /*1170*/  USHF.R.U32.HI UR7, URZ, 0x4, UR5 ;  /* 0x000000043f077899 */ /* 0x000fe40008011605 */
[----:B------:R-:W-:Y:S02]  /*1180*/  USHF.R.U32.HI UR6, URZ, 0x4, UR6 ;  /* 0x000000043f067899 */ /* 0x000fe40008011606 */
[----:B------:R-:W-:Y:S02]  /*1190*/  ULOP3.LUT UR7, UR7, 0x3fff, URZ, 0xc0, !UPT ;  /* 0x00003fff07077892 */ /* 0x000fe4000f8ec03f */
[----:B------:R-:W-:Y:S02]  /*11a0*/  ULOP3.LUT UR6, UR6, 0x3fff, URZ, 0xc0, !UPT ;  /* 0x00003fff06067892 */ /* 0x000fe4000f8ec03f */
[----:B------:R-:W-:-:S12]  /*11b0*/  ULOP3.LUT UR7, UR7, 0x10000, URZ, 0xfc, !UPT ;  /* 0x0001000007077892 */ /* 0x000fd8000f8efc3f */
.L_x_23:
[----:B------:R-:W-:-:S13]  /*11c0*/  ISETP.NE.AND P1, PT, R12, 0x3, PT ;  /* 0x000000030c00780c */ /* 0x000fda0003f25270 */
[----:B------:R-:W-:Y:S05]  /*11d0*/  @!P1 BRA `(.L_x_19) ;  /* 0x0000000000049947 */ /* 0x000fea0003800000 */
[----:B------:R-:W-:Y:S01]  /*11e0*/  BPT.TRAP 0x1 ;  /* 0x000000040000795c */ /* 0x000fe20000300000 */
.L_x_19:
[----:B------:R-:W-:Y:S01]  /*11f0*/  SHF.L.U32 R9, R11, 0x1f, RZ ;  /* 0x0000001f0b097819 */ /* 0x000fe200000006ff */
[----:B------:R-:W-:-:S12]  /*1200*/  ULEA UR8, UR4, UR5, 0x3 ;  /* 0x0000000504087291 */ /* 0x000fd8000f8e183f */
.L_x_20:
[----:B0-----:R-:W-:-:S04]  /*1210*/  IMAD.U32 R10, RZ, RZ, UR8 ;  /* 0x00000008ff0a7e24 */ /* 0x001fc8000f8e00ff */
[----:B------:R0:W1:Y:S03]  /*1220*/  SYNCS.PHASECHK.TRANS64.TRYWAIT P0, [R10+URZ+0x38000], R9 ;  /* 0x038000090a0075a7 */ /* 0x000066000800017f */
[----:B-1----:R-:W-:Y:S05]  /*1230*/  @!P0 NANOSLEEP.SYNCS 0x989680 ;  /* 0x009896800000895d */ /* 0x002fea0003900000 */
[----:B------:R-:W1:Y:S02]  /*1240*/  @!P0 SYNCS.PHASECHK.TRANS64 P0, [R10+URZ+0x38000], R9 ;  /* 0x038000090a0085a7 */ /* 0x000e64000800007f */
[----:B-1----:R-:W-:Y:S05]  /*1250*/  @!P0 BRA `(.L_x_20) ;  /* 0xfffffffc00ec8947 */ /* 0x002fea000383ffff */
[----:B------:R-:W-:Y:S01]  /*1260*/  ULEA UR8, UR4, UR7, 0x8 ;  /* 0x0000000704087291 */ /* 0x000fe2000f8e403f */
[----:B------:R-:W-:Y:S01]  /*1270*/  WARPGROUP.ARRIVE ;  /* 0x00000000000079c5 */ /* 0x000fe20000000000 */
[----:B------:R-:W-:Y:S01]  /*1280*/  ULEA UR10, UR4, UR6, 0x8 ;  /* 0x00000006040a7291 */ /* 0x000fe2000f8e403f */
[----:B------:R-:W-:Y:S01]  /*1290*/  UMOV UR9, 0x80000020 ;  /* 0x8000002000097882 */ /* 0x000fe20000000000 */
[----:B------:R-:W-:-:S07]  /*12a0*/  UMOV UR11, 0x40000040 ;  /* 0x40000040000b7882 */ /* 0x000fce0000000000 */
[----:B------:R-:W-:Y:S01]  /*12b0*/  HGMMA.64x64x16.F32.BF16 R24, gdesc[UR8].tnspB, R24, UP0 ;  /* 0x40e00000081879f0 */ /* 0x000fe2000bf01818 */
[----:B------:R-:W-:Y:S02]  /*12c0*/  UIADD3 UR8, UR8, 0x2, URZ ;  /* 0x0000000208087890 */ /* 0x000fe4000fffe03f */
[----:B------:R-:W-:Y:S01]  /*12d0*/  UIADD3 UR10, UR10, 0x80, URZ ;  /* 0x000000800a0a7890 */ /* 0x000fe2000fffe03f */
[----:B------:R-:W-:Y:S01]  /*12e0*/  UMOV UR9, 0x80000020 ;  /* 0x8000002000097882 */ /* 0x000fe20000000000 */
[----:B------:R-:W-:-:S07]  /*12f0*/  UMOV UR11, 0x40000040 ;  /* 0x40000040000b7882 */ /* 0x000fce0000000000 */
[----:B------:R-:W-:Y:S03]  /*1300*/  HGMMA.64x64x16.F32.BF16 R24, gdesc[UR8].tnspB, R24, gsb0 ;  /* 0x40e00000081879f0 */ /* 0x000fe60008001818 */
[----:B------:R-:W-:Y:S02]  /*1310*/  WARPGROUP.DEPBAR.LE gsb0, 0x1 ;  /* 0x00008000000079c5 */ /* 0x000fe40000010100 */
[----:B------:R-:W-:Y:S05]  /*1320*/  @!P1 BRA `(.L_x_21) ;  /* 0x0000000000049947 */ /* 0x000fea0003800000 */
[----:B------:R-:W-:Y:S01]  /*1330*/  BPT.TRAP 0x1 ;  /* 0x000000040000795c */ /* 0x000fe20000300000 */
.L_x_21:
[----:B------:R-:W-:-:S13]  /*1340*/  ISETP.NE.AND P0, PT, R7, RZ, PT ;  /* 0x000000ff0700720c */ /* 0x000fda0003f05270 */
[----:B0-----:R-:W-:-:S05]  /*1350*/  @P0 LEA R9, R5, UR5, 0x3 ;  /* 0x0000000505090c11 */ /* 0x001fca000f8e18ff */
[----:B------:R-:W-:-:S05]  /*1360*/  @P0 VIADD R10, R9, 0x380e0 ;  /* 0x000380e0090a0836 */ /* 0x000fca0000000000 */
[----:B------:R-:W-:-:S04]  /*1370*/  @P0 PRMT R10, R3, 0x654, R10 ;  /* 0x00000654030a0816 */ /* 0x000fc8000000000a */
[----:B------:R0:W-:Y:S01]  /*1380*/  @P0 SYNCS.ARRIVE.TRANS64.RED.A1T0 RZ, [R10+URZ], RZ ;  /* 0x000000ff0aff09a7 */ /* 0x0001e2000810043f */
[----:B------:R-:W-:-:S13]  /*1390*/  ISETP.GT.U32.AND P0, PT, R6, 0x1, PT ;  /* 0x000000010600780c */ /* 0x000fda0003f04070 */
[----:B0-----:R-:W-:Y:S05]  /*13a0*/  @P0 BRA `(.L_x_22) ;  /* 0x0000000000040947 */ /* 0x001fea0003800000 */
[----:B------:R-:W-:Y:S01]  /*13b0*/  BPT.TRAP 0x1 ;  /* 0x000000040000795c */ /* 0x000fe20000300000 */
.L_x_22:
[----:B------:R-:W-:Y:S01]  /*13c0*/  VIADD R4, R4, 0xffffffff ;  /* 0xffffffff04047836 */ /* 0x000fe20000000000 */
[----:B------:R-:W-:Y:S01]  /*13d0*/  UIADD3 UR4, UR4, 0x1, URZ ;  /* 0x0000000104047890 */ /* 0x000fe2000fffe03f */
[----:B------:R-:W-:-:S03]  /*13e0*/  VIADD R5, R5, 0x1 ;  /* 0x0000000105057836 */ /* 0x000fc60000000000 */
[----:B------:R-:W-:Y:S01]  /*13f0*/  ISETP.GT.AND P1, PT, R4, 0x1, PT ;  /* 0x000000010400780c */ /* 0x000fe20003f24270 */
[----:B------:R-:W-:Y:S01]  /*1400*/  UISETP.NE.AND UP0, UPT, UR4, 0x1c, UPT ;  /* 0x0000001c0400788c */ /* 0x000fe2000bf05270 */
[----:B------:R-:W-:-:S03]  /*1410*/  ISETP.NE.AND P0, PT, R5, 0x1c, PT ;  /* 0x0000001c0500780c */ /* 0x000fc60003f05270 */
[----:B------:R-:W-:Y:S01]  /*1420*/  USEL UR8, URZ, 0x1, UP0 ;  /* 0x000000013f087887 */ /* 0x000fe20008000000 */
[----:B------:R-:W-:Y:S01]  /*1430*/  SEL R5, R5, RZ, P0 ;  /* 0x000000ff05057207 */ /* 0x000fe20000000000 */
[----:B------:R-:W-:Y:S02]  /*1440*/  USEL UR4, UR4, URZ, UP0 ;  /* 0x0000003f04047287 */ /* 0x000fe40008000000 */
[----:B------:R-:W-:Y:S02]  /*1450*/  UPLOP3.LUT UP0, UPT, UPT, UPT, UPT, 0x80, 0x0 ;  /* 0x000000000000789c */ /* 0x000fe40003f0f070 */
[----:B------:R-:W-:Y:S02]  /*1460*/  LOP3.LUT R11, R11, UR8, RZ, 0x3c, !PT ;  /* 0x000000080b0b7c12 */ /* 0x000fe4000f8e3cff */
[----:B------:R-:W-:Y:S07]  /*1470*/  @P1 BRA `(.L_x_23) ;  /* 0xfffffffc00501947 */ /* 0x000fee000383ffff */
.L_x_18:
[----:B------:R-:W-:Y:S01]  /*1480*/  ISETP.GE.AND P0, PT, R13, 0x1, PT ;  /* 0x000000010d00780c */ /* 0x000fe20003f06270 */
[----:B------:R-:W-:-:S12]  /*1490*/  WARPGROUP.DEPBAR.LE gsb0, 0x0 ;  /* 0x00008000000079c5 */ /* 0x000fd80000010000 */
[----:B------:R-:W-:Y:S05]  /*14a0*/  @!P0 BRA `(.L_x_24) ;  /* 0x0000000000548947 */ /* 0x000fea0003800000 */
[----:B------:R-:W-:-:S04]  /*14b0*/  LOP3.LUT R4, R6, 0x1, RZ, 0xfc, !PT ;  /* 0x0000000106047812 */ /* 0x000fc800078efcff */
[----:B------:R-:W-:-:S13]  /*14c0*/  ISETP.NE.AND P0, PT, R4, 0x3, PT ;  /* 0x000000030400780c */ /* 0x000fda0003f05270 */
[----:B------:R-:W-:Y:S05]  /*14d0*/  @!P0 BRA `(.L_x_25) ;  /* 0x0000000000048947 */ /* 0x000fea0003800000 */
[----:B------:R-:W-:Y:S01]  /*14e0*/  BPT.TRAP 0x1 ;  /* 0x000000040000795c */ /* 0x000fe20000300000 */
.L_x_25:
[----:B------:R-:W-:Y:S01]  /*14f0*/  ISETP.NE.AND P0, PT, R7, RZ, PT ;  /* 0x000000ff0700720c */ /* 0x000fe20003f05270 */
[----:B------:R-:W-:Y:S01]  /*1500*/  BSSY B0, `(.L_x_26) ;  /* 0x000000d000007945 */ /* 0x000fe20003800000 */
[----:B------:R-:W-:-:S11]  /*1510*/  ISETP.GT.U32.AND P1, PT, R6, 0x1, PT ;  /* 0x000000010600780c */ /* 0x000fd60003f24070 */
[----:B------:R-:W-:Y:S05]  /*1520*/  @!P0 BRA `(.L_x_27) ;  /* 0x0000000000288947 */ /* 0x000fea0003800000 */
[----:B------:R-:W0:Y:S01]  /*1530*/  S2R R7, SR_CgaCtaId ;  /* 0x0000000000077919 */ /* 0x000e220000008800 */
[----:B------:R-:W-:Y:S02]  /*1540*/  SHF.R.U32.HI R4, RZ, 0x2, R8 ;  /* 0x00000002ff047819 */ /* 0x000fe40000011608 */
[----:B------:R-:W-:-:S03]  /*1550*/  MOV R6, 0x400 ;  /* 0x0000040000067802 */ /* 0x000fc60000000f00 */
[----:B------:R-:W-:-:S04]  /*1560*/  IMAD.WIDE.U32 R4, R4, 0x24924925, RZ ;  /* 0x2492492504047825 */ /* 0x000fc800078e00ff */
[----:B------:R-:W-:Y:S01]  /*1570*/  IMAD R4, R5, -0x1c, R8 ;  /* 0xffffffe405047824 */ /* 0x000fe200078e0208 */
[----:B0-----:R-:W-:-:S05]  /*1580*/  LEA R7, R7, R6, 0x18 ;  /* 0x0000000607077211 */ /* 0x001fca00078ec0ff */
[----:B------:R-:W-:-:S04]  /*1590*/  IMAD R4, R4, 0x8, R7 ;  /* 0x0000000804047824 */ /* 0x000fc800078e0207 */
[----:B------:R-:W-:-:S05]  /*15a0*/  VIADD R4, R4, 0x380e0 ;  /* 0x000380e004047836 */ /* 0x000fca0000000000 */
[----:B------:R-:W-:-:S04]  /*15b0*/  PRMT R4, R3, 0x654, R4 ;  /* 0x0000065403047816 */ /* 0x000fc80000000004 */
[----:B------:R0:W-:Y:S03]  /*15c0*/  SYNCS.ARRIVE.TRANS64.RED.A1T0 RZ, [R4+URZ], RZ ;  /* 0x000000ff04ff79a7 */ /* 0x0001e6000810043f */
.L_x_27:
[----:B------:R-:W-:Y:S05]  /*15d0*/  BSYNC B0 ;  /* 0x0000000000007941 */ /* 0x000fea0003800000 */
.L_x_26:
[----:B------:R-:W-:Y:S05]  /*15e0*/  @P1 BRA `(.L_x_24) ;  /* 0x0000000000041947 */ /* 0x000fea0003800000 */
[----:B------:R-:W-:Y:S01]  /*15f0*/  BPT.TRAP 0x1 ;  /* 0x000000040000795c */ /* 0x000fe20000300000 */
.L_x_24:
[----:B------:R-:W0:Y:S01]  /*1600*/  S2R R3, SR_TID.X ;  /* 0x0000000000037919 */ /* 0x000e220000002100 */
[----:B------:R-:W-:Y:S01]  /*1610*/  ULDC.64 UR4, c[0x0][0x280] ;  /* 0x0000a00000047ab9 */ /* 0x000fe20000000a00 */
[----:B------:R-:W1:Y:S01]  /*1620*/  S2R R9, SR_CTAID.Y ;  /* 0x0000000000097919 */ /* 0x000e620000002600 */
[----:B------:R-:W4:Y:S01]  /*1630*/  S2R R11, SR_CTAID.X ;  /* 0x00000000000b7919 */ /* 0x000f220000002500 */
[----:B0-----:R-:W-:-:S04]  /*1640*/  SHF.R.S32.HI R4, RZ, 0x1f, R3 ;  /* 0x0000001fff047819 */ /* 0x001fc80000011403 */
[----:B------:R-:W-:Y:S01]  /*1650*/  LEA.HI R4, R4, R3, RZ, 0x7 ;  /* 0x0000000304047211 */ /* 0x000fe200078f38ff */
[----:B-1----:R-:W-:-:S03]  /*1660*/  IMAD.SHL.U32 R9, R9, 0x40, RZ ;  /* 0x0000004009097824 */ /* 0x002fc600078e00ff */
[----:B------:R-:W-:Y:S02]  /*1670*/  LOP3.LUT R4, R4, 0xffffff80, RZ, 0xc0, !PT ;  /* 0xffffff8004047812 */ /* 0x000fe400078ec0ff */
[----:B------:R-:W-:-:S03]  /*1680*/  ISETP.GE.AND P0, PT, R9, UR5, PT ;  /* 0x0000000509007c0c */ /* 0x000fc6000bf06270 */
[----:B------:R-:W-:Y:S02]  /*1690*/  IMAD.IADD R12, R3, 0x1, -R4 ;  /* 0x00000001030c7824 */ /* 0x000fe400078e0a04 */
[----:B----4-:R-:W-:-:S03]  /*16a0*/  IMAD.SHL.U32 R3, R11, 0x40, RZ ;  /* 0x000000400b037824 */ /* 0x010fc600078e00ff */
[----:B------:R-:W-:Y:S02]  /*16b0*/  SHF.R.S32.HI R15, RZ, 0x1f, R12 ;  /* 0x0000001fff0f7819 */ /* 0x000fe4000001140c */
[----:B------:R-:W-:Y:S02]  /*16c0*/  ISETP.GE.OR P0, PT, R3, UR4, P0 ;  /* 0x0000000403007c0c */ /* 0x000fe40008706670 */
[----:B------:R-:W-:-:S04]  /*16d0*/  LEA.HI R4, R15, R12, RZ, 0x2 ;  /* 0x0000000c0f047211 */ /* 0x000fc800078f10ff */
[--C-:B------:R-:W-:Y:S02]  /*16e0*/  SHF.R.S32.HI R8, RZ, 0x2, R4.reuse ;  /* 0x00000002ff087819 */ /* 0x100fe40000011404 */
[----:B------:R-:W-:-:S04]  /*16f0*/  SHF.R.S32.HI R5, RZ, 0x1f, R4 ;  /* 0x0000001fff057819 */ /* 0x000fc80000011404 */
[----:B------:R-:W-:-:S04]  /*1700*/  LEA.HI R5, R5, R8, RZ, 0x3 ;  /* 0x0000000805057211 */ /* 0x000fc800078f18ff */
[----:B------:R-:W-:Y:S01]  /*1710*/  LOP3.LUT R13, R5, 0xfffffff8, RZ, 0xc0, !PT ;  /* 0xfffffff8050d7812 */ /* 0x000fe200078ec0ff */
[----:B------:R-:W-:Y:S06]  /*1720*/  @P0 EXIT ;  /* 0x000000000000094d */ /* 0x000fec0003800000 */
[----:B------:R-:W0:Y:S01]  /*1730*/  LDC.64 R6, c[0x0][0x5d0] ;  /* 0x00017400ff067b82 */ /* 0x000e220000000a00 */
[----:B------:R-:W-:Y:S01]  /*1740*/  LOP3.LUT R5, R4, 0x7ffffffc, RZ, 0xc0, !PT ;  /* 0x7ffffffc04057812 */ /* 0x000fe200078ec0ff */
[----:B------:R-:W-:Y:S01]  /*1750*/  IMAD.IADD R4, R8, 0x1, -R13 ;  /* 0x0000000108047824 */ /* 0x000fe200078e0a0d */
[----:B------:R-:W-:Y:S02]  /*1760*/  LEA.HI R10, R15, R12, RZ, 0x5 ;  /* 0x0000000c0f0a7211 */ /* 0x000fe400078f28ff */
[----:B---3-5:R-:W-:Y:S01]  /*1770*/  FSETP.NEU.AND P1, PT, R2, RZ, PT ;  /* 0x000000ff0200720b */ /* 0x028fe20003f2d000 */
[----:B------:R-:W-:Y:S01]  /*1780*/  IMAD.IADD R8, R12, 0x1, -R5 ;  /* 0x000000010c087824 */ /* 0x000fe200078e0a05 */
[----:B------:R-:W-:Y:S02]  /*1790*/  SHF.R.S32.HI R5, RZ, 0x1f, R4 ;  /* 0x0000001fff057819 */ /* 0x000fe40000011404 */
[----:B------:R-:W-:Y:S01]  /*17a0*/  SHF.R.S32.HI R13, RZ, 0x5, R10 ;  /* 0x00000005ff0d7819 */ /* 0x000fe2000001140a */
[----:B------:R-:W-:-:S02]  /*17b0*/  IMAD.SHL.U32 R12, R8, 0x2, RZ ;  /* 0x00000002080c7824 */ /* 0x000fc400078e00ff */
[----:B------:R-:W-:-:S03]  /*17c0*/  IMAD.WIDE R10, R11, 0x40, R4 ;  /* 0x000000400b0a7825 */ /* 0x000fc600078e0204 */
[----:B------:R-:W-:Y:S01]  /*17d0*/  SHF.R.S32.HI R14, RZ, 0x1f, R12 ;  /* 0x0000001fff0e7819 */ /* 0x000fe2000001140c */
[----:B------:R-:W-:Y:S01]  /*17e0*/  IMAD R5, R13, -0x10, -R3 ;  /* 0xfffffff00d057824 */ /* 0x000fe200078e0a03 */
[----:B------:R-:W-:Y:S01]  /*17f0*/  IADD3 R8, P0, R9, R12, RZ ;  /* 0x0000000c09087210 */ /* 0x000fe20007f1e0ff */
[----:B------:R-:W-:Y:S01]  /*1800*/  IMAD.WIDE R10, R13, 0x10, R10 ;  /* 0x000000100d0a7825 */ /* 0x000fe200078e020a */
[----:B------:R-:W-:Y:S02]  /*1810*/  IADD3 R3, -R12, UR5, -R9 ;  /* 0x000000050c037c10 */ /* 0x000fe4000fffe909 */
[----:B------:R-:W-:Y:S02]  /*1820*/  LEA.HI.X.SX32 R9, R9, R14, 0x1, P0 ;  /* 0x0000000e09097211 */ /* 0x000fe400000f0eff */
[----:B------:R-:W-:Y:S01]  /*1830*/  IADD3 R4, R5, UR4, -R4 ;  /* 0x0000000405047c10 */ /* 0x000fe2000fffe804 */
[-C--:B0-----:R-:W-:Y:S01]  /*1840*/  IMAD R5, R11, R6.reuse, RZ ;  /* 0x000000060b057224 */ /* 0x081fe200078e02ff */
[----:B------:R-:W-:Y:S01]  /*1850*/  ISETP.GT.AND P0, PT, R3, RZ, PT ;  /* 0x000000ff0300720c */ /* 0x000fe20003f04270 */
[----:B------:R-:W-:Y:S01]  /*1860*/  IMAD.WIDE.U32 R12, R10, R6, R8 ;  /* 0x000000060a0c7225 */ /* 0x000fe200078e0008 */
[----:B------:R-:W-:-:S02]  /*1870*/  SHF.L.U64.HI R16, R6, 0x3, R7 ;  /* 0x0000000306107819 */ /* 0x000fc40000010207 */
[----:B------:R-:W-:Y:S01]  /*1880*/  ISETP.GT.AND P2, PT, R4, RZ, P0 ;  /* 0x000000ff0400720c */ /* 0x000fe20000744270 */
[----:B------:R-:W-:Y:S02]  /*1890*/  IMAD R5, R10, R7, R5 ;  /* 0x000000070a057224 */ /* 0x000fe400078e0205 */
[----:B------:R-:W-:Y:S02]  /*18a0*/  IMAD.SHL.U32 R17, R6, 0x8, RZ ;  /* 0x0000000806117824 */ /* 0x000fe400078e00ff */
[----:B------:R-:W-:Y:S01]  /*18b0*/  IMAD.IADD R19, R13, 0x1, R5 ;  /* 0x000000010d137824 */ /* 0x000fe200078e0205 */
[----:B------:R-:W-:Y:S07]  /*18c0*/  @!P1 BRA `(.L_x_28) ;  /* 0x00000018001c9947 */ /* 0x000fee0003800000 */
[----:B------:R-:W-:Y:S01]  /*18d0*/  ULDC.64 UR6, c[0x0][0x5b0] ;  /* 0x00016c0000067ab9 */ /* 0x000fe20000000a00 */
[----:B------:R-:W-:Y:S01]  /*18e0*/  ULDC.64 UR8, c[0x0][0x5a8] ;  /* 0x00016a0000087ab9 */ /* 0x000fe20000000a00 */
[----:B------:R-:W-:Y:S01]  /*18f0*/  IMAD R5, R11, UR6, RZ ;  /* 0x000000060b057c24 */ /* 0x000fe2000f8e02ff */
[----:B------:R-:W-:Y:S01]  /*1900*/  ULDC.64 UR4, c[0x0][0x5c8] ;  /* 0x0001720000047ab9 */ /* 0x000fe20000000a00 */
[----:B------:R-:W-:-:S04]  /*1910*/  IMAD.WIDE.U32 R14, R10, UR6, R8 ;  /* 0x000000060a0e7c25 */ /* 0x000fc8000f8e0008 */
[----:B------:R-:W-:Y:S01]  /*1920*/  IMAD R5, R10, UR7, R5 ;  /* 0x000000070a057c24 */ /* 0x000fe2000f8e0205 */
[----:B------:R-:W-:-:S03]  /*1930*/  LEA R6, P1, R14, UR8, 0x1 ;  /* 0x000000080e067c11 */ /* 0x000fc6000f8208ff */
[----:B------:R-:W-:-:S05]  /*1940*/  IMAD.IADD R7, R15, 0x1, R5 ;  /* 0x000000010f077824 */ /* 0x000fca00078e0205 */
[----:B------:R-:W-:-:S05]  /*1950*/  LEA.HI.X R7, R14, UR9, R7, 0x1, P1 ;  /* 0x000000090e077c11 */ /* 0x000fca00088f0c07 */
[----:B------:R-:W3:Y:S01]  /*1960*/  @P2 LDG.E.LTC128B.U16 R13, desc[UR12][R6.64] ;  /* 0x0000000c060d2981 */ /* 0x000ee2000c1e1520 */
[----:B------:R-:W-:Y:S01]  /*1970*/  LEA R14, P4, R12, UR4, 0x1 ;  /* 0x000000040c0e7c11 */ /* 0x000fe2000f8808ff */
[----:B------:R-:W-:Y:S01]  /*1980*/  BSSY B0, `(.L_x_29) ;  /* 0x000000d000007945 */ /* 0x000fe20003800000 */
[----:B------:R-:W-:-:S04]  /*1990*/  ISETP.GT.AND P1, PT, R3, 0x1, PT ;  /* 0x000000010300780c */ /* 0x000fc80003f24270 */
[----:B------:R-:W-:Y:S01]  /*19a0*/  ISETP.GT.AND P3, PT, R4, RZ, P1 ;  /* 0x000000ff0400720c */ /* 0x000fe20000f64270 */
[----:B---3--:R-:W-:-:S04]  /*19b0*/  IMAD.U32 R15, R13, 0x10000, RZ ;  /* 0x000100000d0f7824 */ /* 0x008fc800078e00ff */
[----:B------:R-:W-:-:S04]  /*19c0*/  FMUL R15, R15, R2 ;  /* 0x000000020f0f7220 */ /* 0x000fc80000400000 */
[----:B--2---:R-:W-:-:S05]  /*19d0*/  FFMA R15, R24, R0, R15 ;  /* 0x00000000180f7223 */ /* 0x004fca000000000f */
[----:B------:R-:W-:Y:S02]  /*19e0*/  F2FP.BF16.F32.PACK_AB R18, RZ, R15 ;  /* 0x0000000fff12723e */ /* 0x000fe400000010ff */
[----:B------:R-:W-:Y:S02]  /*19f0*/  LEA.HI.X R15, R12, UR5, R19, 0x1, P4 ;  /* 0x000000050c0f7c11 */ /* 0x000fe4000a0f0c13 */
[----:B------:R-:W-:Y:S02]  /*1a00*/  PRMT R12, R18, 0x7610, R12 ;  /* 0x00007610120c7816 */ /* 0x000fe4000000000c */
[----:B------:R-:W-:-:S03]  /*1a10*/  PRMT R18, R13, 0x7610, R18 ;  /* 0x000076100d127816 */ /* 0x000fc60000000012 */
[----:B------:R0:W-:Y:S01]  /*1a20*/  @P2 STG.E.U16 desc[UR12][R14.64], R12 ;  /* 0x0000000c0e002986 */ /* 0x0001e2000c10150c */
[----:B------:R-:W-:Y:S05]  /*1a30*/  @!P3 BRA `(.L_x_30) ;  /* 0x000000000004b947 */ /* 0x000fea0003800000 */
[----:B------:R1:W5:Y:S02]  /*1a40*/  LDG.E.LTC128B.U16 R18, desc[UR12][R6.64+0x2] ;  /* 0x0000020c06127981 */ /* 0x000364000c1e1520 */
.L_x_30:
[----:B------:R-:W-:Y:S05]  /*1a50*/  BSYNC B0 ;  /* 0x0000000000007941 */ /* 0x000fea0003800000 */
.L_x_29:
[----:B------:R-:W-:Y:S01]  /*1a60*/  USHF.L.U32 UR5, UR6, 0x3, URZ ;  /* 0x0000000306057899 */ /* 0x000fe2000800063f */
[----:B-----5:R-:W-:Y:S01]  /*1a70*/  IMAD.U32 R11, R18, 0x10000, RZ ;  /* 0x00010000120b7824 */ /* 0x020fe200078e00ff */
[----:B------:R-:W-:Y:S01]  /*1a80*/  USHF.L.U64.HI UR4, UR6, 0x3, UR7 ;  /* 0x0000000306047899 */ /* 0x000fe20008010207 */
[----:B------:R-:W-:Y:S02]  /*1a90*/  ISETP.GT.AND P0, PT, R4, 0x8, P0 ;  /* 0x000000080400780c */ /* 0x000fe40000704270 */
[----:B------:R-:W-:Y:S01]  /*1aa0*/  FMUL R20, R11, R2 ;  /* 0x000000020b147220 */ /* 0x000fe20000400000 */
[----:B0-----:R-:W-:Y:S02]  /*1ab0*/  IMAD.U32 R12, RZ, RZ, UR5 ;  /* 0x00000005ff0c7e24 */ /* 0x001fe4000f8e00ff */
[----:B------:R-:W-:Y:S02]  /*1ac0*/  IMAD.U32 R13, RZ, RZ, UR4 ;  /* 0x00000004ff0d7e24 */ /* 0x000fe4000f8e00ff */
[----:B------:R-:W-:Y:S01]  /*1ad0*/  FFMA R20, R25, R0, R20 ;  /* 0x0000000019147223 */ /* 0x000fe20000000014 */
[----:B------:R-:W-:-:S04]  /*1ae0*/  IMAD.WIDE.U32 R12, R10, UR6, R12 ;  /* 0x000000060a0c7c25 */ /* 0x000fc8000f8e000c */
[----:B------:R-:W-:Y:S02]  /*1af0*/  F2FP.BF16.F32.PACK_AB R20, RZ, R20 ;  /* 0x00000014ff14723e */ /* 0x000fe400000010ff */
[----:B------:R-:W-:Y:S01]  /*1b00*/  IADD3 R10, P2, R8, R12, RZ ;  /* 0x0000000c080a7210 */ /* 0x000fe20007f5e0ff */
[----:B------:R-:W-:-:S03]  /*1b10*/  @P3 IMAD.MOV.U32 R12, RZ, RZ, R14 ;  /* 0x000000ffff0c3224 */ /* 0x000fc600078e000e */
[----:B------:R-:W-:Y:S01]  /*1b20*/  IADD3.X R5, R9, R5, R13, P2, !PT ;  /* 0x0000000509057210 */ /* 0x000fe200017fe40d */
[----:B------:R-:W-:Y:S01]  /*1b30*/  @P3 IMAD.MOV.U32 R13, RZ, RZ, R15 ;  /* 0x000000ffff0d3224 */ /* 0x000fe200078e000f */
[----:B------:R-:W-:-:S04]  /*1b40*/  LEA R8, P2, R10, UR8, 0x1 ;  /* 0x000000080a087c11 */ /* 0x000fc8000f8408ff */
[----:B------:R-:W-:Y:S01]  /*1b50*/  LEA.HI.X R9, R10, UR9, R5, 0x1, P2 ;  /* 0x000000090a097c11 */ /* 0x000fe200090f0c05 */
[----:B------:R0:W-:Y:S04]  /*1b60*/  @P3 STG.E.U16 desc[UR12][R12.64+0x2], R20 ;  /* 0x000002140c003986 */ /* 0x0001e8000c10150c */
[----:B------:R-:W2:Y:S01]  /*1b70*/  @P0 LDG.E.LTC128B.U16 R18, desc[UR12][R8.64] ;  /* 0x0000000c08120981 */ /* 0x000ea2000c1e1520 */
[C---:B------:R-:W-:Y:S01]  /*1b80*/  SHF.L.U64.HI R11, R17.reuse, 0x1, R16 ;  /* 0x00000001110b7819 */ /* 0x040fe20000010210 */
[----:B------:R-:W-:Y:S01]  /*1b90*/  BSSY B0, `(.L_x_31) ;  /* 0x000000b000007945 */ /* 0x000fe20003800000 */
[----:B------:R-:W-:Y:S02]  /*1ba0*/  LEA R10, P2, R17, R14, 0x1 ;  /* 0x0000000e110a7211 */ /* 0x000fe400078408ff */
[----:B------:R-:W-:-:S03]  /*1bb0*/  ISETP.GT.AND P1, PT, R4, 0x8, P1 ;  /* 0x000000080400780c */ /* 0x000fc60000f24270 */
[----:B------:R-:W-:Y:S02]  /*1bc0*/  IMAD.X R11, R11, 0x1, R15, P2 ;  /* 0x000000010b0b7824 */ /* 0x000fe400010e060f */
[----:B--2---:R-:W-:-:S04]  /*1bd0*/  IMAD.U32 R5, R18, 0x10000, RZ ;  /* 0x0001000012057824 */ /* 0x004fc800078e00ff */
[----:B------:R-:W-:-:S04]  /*1be0*/  FMUL R5, R5, R2 ;  /* 0x0000000205057220 */ /* 0x000fc80000400000 */
[----:B------:R-:W-:-:S05]  /*1bf0*/  FFMA R5, R26, R0, R5 ;  /* 0x000000001a057223 */ /* 0x000fca0000000005 */
[----:B------:R-:W-:-:S05]  /*1c00*/  F2FP.BF16.F32.PACK_AB R5, RZ, R5 ;  /* 0x00000005ff05723e */ /* 0x000fca00000010ff */
[----:B------:R0:W-:Y:S01]  /*1c10*/  @P0 STG.E.U16 desc[UR12][R10.64], R5 ;  /* 0x000000050a000986 */ /* 0x0001e2000c10150c */
[----:B------:R-:W-:Y:S05]  /*1c20*/  @!P1 BRA `(.L_x_32) ;  /* 0x0000000000049947 */ /* 0x000fea0003800000 */
[----:B------:R2:W5:Y:S02]  /*1c30*/  LDG.E.LTC128B.U16 R18, desc[UR12][R8.64+0x2] ;  /* 0x0000020c08127981 */ /* 0x000564000c1e1520 */
.L_x_32:
[----:B------:R-:W-:Y:S05]  /*1c40*/  BSYNC B0 ;  /* 0x0000000000007941 */ /* 0x000fea0003800000 */
.L_x_31:
[----:B0----5:R-:W-:Y:S01]  /*1c50*/  IMAD.U32 R5, R18, 0x10000, RZ ;  /* 0x0001000012057824 */ /* 0x021fe200078e00ff */
[----:B------:R-:W-:Y:S01]  /*1c60*/  ISETP.GT.AND P0, PT, R3, 0x8, PT ;  /* 0x000000080300780c */ /* 0x000fe20003f04270 */
[----:B------:R-:W-:Y:S02]  /*1c70*/  BSSY B0, `(.L_x_33) ;  /* 0x0000008000007945 */ /* 0x000fe40003800000 */
[----:B------:R-:W-:Y:S01]  /*1c80*/  FMUL R12, R5, R2 ;  /* 0x00000002050c7220 */ /* 0x000fe20000400000 */
[----:B------:R-:W-:-:S03]  /*1c90*/  ISETP.GT.AND P2, PT, R4, RZ, P0 ;  /* 0x000000ff0400720c */ /* 0x000fc60000744270 */
[----:B------:R-:W-:-:S05]  /*1ca0*/  FFMA R12, R27, R0, R12 ;  /* 0x000000001b0c7223 */ /* 0x000fca000000000c */
[----:B------:R-:W-:-:S05]  /*1cb0*/  F2FP.BF16.F32.PACK_AB R12, RZ, R12 ;  /* 0x0000000cff0c723e */ /* 0x000fca00000010ff */
[----:B------:R0:W-:Y:S01]  /*1cc0*/  @P1 STG.E.U16 desc[UR12][R10.64+0x2], R12 ;  /* 0x0000020c0a001986 */ /* 0x0001e2000c10150c */
[----:B------:R-:W-:Y:S05]  /*1cd0*/  @!P2 BRA `(.L_x_34) ;  /* 0x000000000004a947 */ /* 0x000fea0003800000 */
[----:B------:R3:W5:Y:S02]  /*1ce0*/  LDG.E.LTC128B.U16 R18, desc[UR12][R6.64+0x10] ;  /* 0x0000100c06127981 */ /* 0x000764000c1e1520 */
.L_x_34:
[----:B------:R-:W-:Y:S05]  /*1cf0*/  BSYNC B0 ;  /* 0x0000000000007941 */ /* 0x000fea0003800000 */
.L_x_33:
[----:B-----5:R-:W-:Y:S01]  /*1d00*/  IMAD.U32 R5, R18, 0x10000, RZ ;  /* 0x0001000012057824 */ /* 0x020fe200078e00ff */
[----:B------:R-:W-:Y:S01]  /*1d10*/  ISETP.GT.AND P1, PT, R3, 0x9, PT ;  /* 0x000000090300780c */ /* 0x000fe20003f24270 */
[----:B0-----:R-:W-:Y:S01]  /*1d20*/  @P2 IMAD.MOV.U32 R12, RZ, RZ, R14 ;  /* 0x000000ffff0c2224 */ /* 0x001fe200078e000e */
[----:B------:R-:W-:Y:S01]  /*1d30*/  BSSY B0, `(.L_x_35) ;  /* 0x0000009000007945 */ /* 0x000fe20003800000 */
[----:B------:R-:W-:Y:S01]  /*1d40*/  FMUL R5, R5, R2 ;  /* 0x0000000205057220 */ /* 0x000fe20000400000 */
[----:B------:R-:W-:Y:S01]  /*1d50*/  @P2 IMAD.MOV.U32 R13, RZ, RZ, R15 ;  /* 0x000000ffff0d2224 */ /* 0x000fe200078e000f */
[----:B------:R-:W-:Y:S02]  /*1d60*/  ISETP.GT.AND P3, PT, R4, RZ, P1 ;  /* 0x000000ff0400720c */ /* 0x000fe40000f64270 */
[----:B------:R-:W-:-:S05]  /*1d70*/  FFMA R5, R28, R0, R5 ;  /* 0x000000001c057223 */ /* 0x000fca0000000005 */
[----:B------:R-:W-:-:S05]  /*1d80*/  F2FP.BF16.F32.PACK_AB R5, RZ, R5 ;  /* 0x00000005ff05723e */ /* 0x000fca00000010ff */
[----:B------:R0:W-:Y:S01]  /*1d90*/  @P2 STG.E.U16 desc[UR12][R12.64+0x10], R5 ;  /* 0x000010050c002986 */ /* 0x0001e2000c10150c */
[----:B------:R-:W-:Y:S05]  /*1da0*/  @!P3 BRA `(.L_x_36) ;  /* 0x000000000004b947 */ /* 0x000fea0003800000 */
[----:B------:R4:W5:Y:S02]  /*1db0*/  LDG.E.LTC128B.U16 R18, desc[UR12][R6.64+0x12] ;  /* 0x0000120c06127981 */ /* 0x000964000c1e1520 */
.L_x_36:
[----:B------:R-:W-:Y:S05]  /*1dc0*/  BSYNC B0 ;  /* 0x0000000000007941 */ /* 0x000fea0003800000 */
.L_x_35:
[----:B0----5:R-:W-:Y:S01]  /*1dd0*/  IMAD.U32 R5, R18, 0x10000, RZ ;  /* 0x0001000012057824 */ /* 0x021fe200078e00ff */
[----:B------:R-:W-:Y:S01]  /*1de0*/  ISETP.GT.AND P0, PT, R4, 0x8, P0 ;  /* 0x000000080400780c */ /* 0x000fe20000704270 */
[----:B------:R-:W-:Y:S01]  /*1df0*/  @P3 IMAD.MOV.U32 R13, RZ, RZ, R15 ;  /* 0x000000ffff0d3224 */ /* 0x000fe200078e000f */
[----:B------:R-:W-:Y:S01]  /*1e00*/  BSSY B0, `(.L_x_37) ;  /* 0x0000009000007945 */ /* 0x000fe20003800000 */
[----:B------:R-:W-:-:S04]  /*1e10*/  FMUL R12, R5, R2 ;  /* 0x00000002050c7220 */ /* 0x000fc80000400000 */
[----:B------:R-:W-:-:S05]  /*1e20*/  FFMA R12, R29, R0, R12 ;  /* 0x000000001d0c7223 */ /* 0x000fca000000000c */
[----:B------:R-:W-:-:S04]  /*1e30*/  F2FP.BF16.F32.PACK_AB R12, RZ, R12 ;  /* 0x0000000cff0c723e */ /* 0x000fc800000010ff */
[----:B------:R-:W-:Y:S01]  /*1e40*/  PRMT R5, R12, 0x7610, R5 ;  /* 0x000076100c057816 */ /* 0x000fe20000000005 */
[----:B------:R-:W-:-:S05]  /*1e50*/  @P3 IMAD.MOV.U32 R12, RZ, RZ, R14 ;  /* 0x000000ffff0c3224 */ /* 0x000fca00078e000e */
[----:B------:R0:W-:Y:S01]  /*1e60*/  @P3 STG.E.U16 desc[UR12][R12.64+0x12], R5 ;  /* 0x000012050c003986 */ /* 0x0001e2000c10150c */
[----:B------:R-:W-:Y:S05]  /*1e70*/  @!P0 BRA `(.L_x_38) ;  /* 0x0000000000048947 */ /* 0x000fea0003800000 */
[----:B------:R0:W5:Y:S02]  /*1e80*/  LDG.E.LTC128B.U16 R18, desc[UR12][R8.64+0x10] ;  /* 0x0000100c08127981 */ /* 0x000164000c1e1520 */
.L_x_38:
[----:B------:R-:W-:Y:S05]  /*1e90*/  BSYNC B0 ;  /* 0x0000000000007941 */ /* 0x000fea0003800000 */
.L_x_37:
[----:B0----5:R-:W-:Y:S01]  /*1ea0*/  IMAD.U32 R5, R18, 0x10000, RZ ;  /* 0x0001000012057824 */ /* 0x021fe200078e00ff */
[----:B------:R-:W-:Y:S01]  /*1eb0*/  ISETP.GT.AND P1, PT, R4, 0x8, P1 ;  /* 0x000000080400780c */ /* 0x000fe20000f24270 */
[----:B------:R-:W-:Y:S02]  /*1ec0*/  BSSY B0, `(.L_x_39) ;  /* 0x0000007000007945 */ /* 0x000fe40003800000 */
[----:B------:R-:W-:-:S04]  /*1ed0*/  FMUL R5, R5, R2 ;  /* 0x0000000205057220 */ /* 0x000fc80000400000 */
[----:B------:R-:W-:-:S05]  /*1ee0*/  FFMA R5, R30, R0, R5 ;  /* 0x000000001e057223 */ /* 0x000fca0000000005 */
[----:B------:R-:W-:-:S05]  /*1ef0*/  F2FP.BF16.F32.PACK_AB R5, RZ, R5 ;  /* 0x00000005ff05723e */ /* 0x000fca00000010ff */
[----:B------:R0:W-:Y:S01]  /*1f00*/  @P0 STG.E.U16 desc[UR12][R10.64+0x10], R5 ;  /* 0x000010050a000986 */ /* 0x0001e2000c10150c */
[----:B------:R-:W-:Y:S05]  /*1f10*/  @!P1 BRA `(.L_x_40) ;  /* 0x0000000000049947 */ /* 0x000fea0003800000 */
[----:B------:R0:W5:Y:S02]  /*1f20*/  LDG.E.LTC128B.U16 R18, desc[UR12][R8.64+0x12] ;  /* 0x0000120c08127981 */ /* 0x000164000c1e1520 */
.L_x_40:
[----:B------:R-:W-:Y:S05]  /*1f30*/  BSYNC B0 ;  /* 0x0000000000007941 */ /* 0x000fea0003800000 */
.L_x_39:
        /* <DEDUP_REMOVED lines=10> */
.L_x_42:
[----:B------:R-:W-:Y:S05]  /*1fe0*/  BSYNC B0 ;  /* 0x0000000000007941 */ /* 0x000fea0003800000 */
.L_x_41:
        /* <DEDUP_REMOVED lines=12> */
.L_x_44:
[----:B------:R-:W-:Y:S05]  /*20b0*/  BSYNC B0 ;  /* 0x0000000000007941 */ /* 0x000fea0003800000 */
.L_x_43:
        /* <DEDUP_REMOVED lines=12> */
.L_x_46:
[----:B------:R-:W-:Y:S05]  /*2180*/  BSYNC B0 ;  /* 0x0000000000007941 */ /* 0x000fea0003800000 */
.L_x_45:
        /* <DEDUP_REMOVED lines=9> */
.L_x_48:
[----:B------:R-:W-:Y:S05]  /*2220*/  BSYNC B0 ;  /* 0x0000000000007941 */ /* 0x000fea0003800000 */
.L_x_47:
        /* <DEDUP_REMOVED lines=10> */
.L_x_50:
[----:B------:R-:W-:Y:S05]  /*22d0*/  BSYNC B0 ;  /* 0x0000000000007941 */ /* 0x000fea0003800000 */
.L_x_49:
        /* <DEDUP_REMOVED lines=12> */
.L_x_52:
[----:B------:R-:W-:Y:S05]  /*23a0*/  BSYNC B0 ;  /* 0x0000000000007941 */ /* 0x000fea0003800000 */
.L_x_51:
        /* <DEDUP_REMOVED lines=12> */
.L_x_54:
[----:B------:R-:W-:Y:S05]  /*2470*/  BSYNC B0 ;  /* 0x0000000000007941 */ /* 0x000fea0003800000 */
.L_x_53:
        /* <DEDUP_REMOVED lines=9> */
.L_x_56:
[----:B------:R-:W-:Y:S05]  /*2510*/  BSYNC B0 ;  /* 0x0000000000007941 */ /* 0x000fea0003800000 */
.L_x_55:
        /* <DEDUP_REMOVED lines=10> */
.L_x_58:
[----:B------:R-:W-:Y:S05]  /*25c0*/  BSYNC B0 ;  /* 0x0000000000007941 */ /* 0x000fea0003800000 */
.L_x_57:
        /* <DEDUP_REMOVED lines=12> */
.L_x_60:
[----:B------:R-:W-:Y:S05]  /*2690*/  BSYNC B0 ;  /* 0x0000000000007941 */ /* 0x000fea0003800000 */
.L_x_59:
        /* <DEDUP_REMOVED lines=12> */
.L_x_62:
[----:B------:R-:W-:Y:S05]  /*2760*/  BSYNC B0 ;  /* 0x0000000000007941 */ /* 0x000fea0003800000 */
.L_x_61:
        /* <DEDUP_REMOVED lines=9> */
.L_x_64:
[----:B------:R-:W-:Y:S05]  /*2800*/  BSYNC B0 ;  /* 0x0000000000007941 */ /* 0x000fea0003800000 */
.L_x_63:
        /* <DEDUP_REMOVED lines=10> */
.L_x_66:
[----:B------:R-:W-:Y:S05]  /*28b0*/  BSYNC B0 ;  /* 0x0000000000007941 */ /* 0x000fea0003800000 */
.L_x_65:
        /* <DEDUP_REMOVED lines=12> */
.L_x_68:
[----:B------:R-:W-:Y:S05]  /*2980*/  BSYNC B0 ;  /* 0x0000000000007941 */ /* 0x000fea0003800000 */
.L_x_67:
        /* <DEDUP_REMOVED lines=12> */
.L_x_70:
[----:B------:R-:W-:Y:S05]  /*2a50*/  BSYNC B0 ;  /* 0x0000000000007941 */ /* 0x000fea0003800000 */
.L_x_69:
        /* <DEDUP_REMOVED lines=9> */
.L_x_72:
[----:B------:R-:W-:Y:S05]  /*2af0*/  BSYNC B0 ;  /* 0x0000000000007941 */ /* 0x000fea0003800000 */
.L_x_71:
        /* <DEDUP_REMOVED lines=10> */
.L_x_74:
[----:B------:R-:W-:Y:S05]  /*2ba0*/  BSYNC B0 ;  /* 0x0000000000007941 */ /* 0x000fea0003800000 */
.L_x_73:
        /* <DEDUP_REMOVED lines=12> */
.L_x_76:
[----:B------:R-:W-:Y:S05]  /*2c70*/  BSYNC B0 ;  /* 0x0000000000007941 */ /* 0x000fea0003800000 */
.L_x_75:
        /* <DEDUP_REMOVED lines=12> */
.L_x_78:
[----:B------:R-:W-:Y:S05]  /*2d40*/  BSYNC B0 ;  /* 0x0000000000007941 */ /* 0x000fea0003800000 */
.L_x_77:
        /* <DEDUP_REMOVED lines=9> */
.L_x_80:
[----:B------:R-:W-:Y:S05]  /*2de0*/  BSYNC B0 ;  /* 0x0000000000007941 */ /* 0x000fea0003800000 */
.L_x_79:
        /* <DEDUP_REMOVED lines=10> */
.L_x_82:
[----:B------:R-:W-:Y:S05]  /*2e90*/  BSYNC B0 ;  /* 0x0000000000007941 */ /* 0x000fea0003800000 */
.L_x_81:
        /* <DEDUP_REMOVED lines=12> */
.L_x_84:
[----:B------:R-:W-:Y:S05]  /*2f60*/  BSYNC B0 ;  /* 0x0000000000007941 */ /* 0x000fea0003800000 */
.L_x_83:
[----:B-----5:R-:W-:Y:S01]  /*2f70*/  IMAD.U32 R3, R18, 0x10000, RZ ;  /* 0x0001000012037824 */ /* 0x020fe200078e00ff */
[----:B------:R-:W-:Y:S01]  /*2f80*/  ISETP.GT.AND P0, PT, R4, 0x8, P0 ;  /* 0x000000080400780c */ /* 0x000fe20000704270 */
[----:B------:R-:W-:Y:S02]  /*2f90*/  BSSY B0, `(.L_x_85) ;  /* 0x0000007000007945 */ /* 0x000fe40003800000 */
[----:B01-34-:R-:W-:-:S04]  /*2fa0*/  FMUL R6, R3, R2 ;  /* 0x0000000203067220 */ /* 0x01bfc80000400000 */
[----:B------:R-:W-:-:S05]  /*2fb0*/  FFMA R6, R53, R0, R6 ;  /* 0x0000000035067223 */ /* 0x000fca0000000006 */
[----:B------:R-:W-:-:S05]  /*2fc0*/  F2FP.BF16.F32.PACK_AB R6, RZ, R6 ;  /* 0x00000006ff06723e */ /* 0x000fca00000010ff */
[----:B------:R0:W-:Y:S01]  /*2fd0*/  @P3 STG.E.U16 desc[UR12][R14.64+0x72], R6 ;  /* 0x000072060e003986 */ /* 0x0001e2000c10150c */
[----:B------:R-:W-:Y:S05]  /*2fe0*/  @!P0 BRA `(.L_x_86) ;  /* 0x0000000000048947 */ /* 0x000fea0003800000 */
[----:B------:R1:W5:Y:S02]  /*2ff0*/  LDG.E.LTC128B.U16 R18, desc[UR12][R8.64+0x70] ;  /* 0x0000700c08127981 */ /* 0x000364000c1e1520 */
.L_x_86:
[----:B------:R-:W-:Y:S05]  /*3000*/  BSYNC B0 ;  /* 0x0000000000007941 */ /* 0x000fea0003800000 */
.L_x_85:
[----:B-----5:R-:W-:Y:S01]  /*3010*/  IMAD.U32 R3, R18, 0x10000, RZ ;  /* 0x0001000012037824 */ /* 0x020fe200078e00ff */
[----:B------:R-:W-:Y:S01]  /*3020*/  ISETP.GT.AND P1, PT, R4, 0x8, P1 ;  /* 0x000000080400780c */ /* 0x000fe20000f24270 */
[----:B------:R-:W-:Y:S01]  /*3030*/  @P0 IMAD.MOV.U32 R4, RZ, RZ, R10 ;  /* 0x000000ffff040224 */ /* 0x000fe200078e000a */
[----:B------:R-:W-:Y:S01]  /*3040*/  BSSY B0, `(.L_x_87) ;  /* 0x0000008000007945 */ /* 0x000fe20003800000 */
[----:B------:R-:W-:Y:S01]  /*3050*/  FMUL R3, R3, R2 ;  /* 0x0000000203037220 */ /* 0x000fe20000400000 */
[----:B------:R-:W-:-:S03]  /*3060*/  @P0 IMAD.MOV.U32 R5, RZ, RZ, R11 ;  /* 0x000000ffff050224 */ /* 0x000fc600078e000b */
[----:B------:R-:W-:-:S05]  /*3070*/  FFMA R3, R54, R0, R3 ;  /* 0x0000000036037223 */ /* 0x000fca0000000003 */
[----:B------:R-:W-:-:S05]  /*3080*/  F2FP.BF16.F32.PACK_AB R3, RZ, R3 ;  /* 0x00000003ff03723e */ /* 0x000fca00000010ff */
[----:B------:R3:W-:Y:S01]  /*3090*/  @P0 STG.E.U16 desc[UR12][R4.64+0x70], R3 ;  /* 0x0000700304000986 */ /* 0x0007e2000c10150c */
[----:B------:R-:W-:Y:S05]  /*30a0*/  @!P1 BRA `(.L_x_88) ;  /* 0x0000000000049947 */ /* 0x000fea0003800000 */
[----:B------:R4:W5:Y:S02]  /*30b0*/  LDG.E.LTC128B.U16 R18, desc[UR12][R8.64+0x72] ;  /* 0x0000720c08127981 */ /* 0x000964000c1e1520 */
.L_x_88:
[----:B------:R-:W-:Y:S05]  /*30c0*/  BSYNC B0 ;  /* 0x0000000000007941 */ /* 0x000fea0003800000 */
.L_x_87:
[----:B---3-5:R-:W-:-:S04]  /*30d0*/  IMAD.U32 R3, R18, 0x10000, RZ ;  /* 0x0001000012037824 */ /* 0x028fc800078e00ff */
[----:B------:R-:W-:-:S04]  /*30e0*/  FMUL R2, R3, R2 ;  /* 0x0000000203027220 */ /* 0x000fc80000400000 */
[----:B------:R-:W-:Y:S01]  /*30f0*/  FFMA R2, R55, R0, R2 ;  /* 0x0000000037027223 */ /* 0x000fe20000000002 */
[----:B------:R-:W-:Y:S06]  /*3100*/  @!P1 EXIT ;  /* 0x000000000000994d */ /* 0x000fec0003800000 */
[----:B------:R-:W-:-:S05]  /*3110*/  F2FP.BF16.F32.PACK_AB R2, RZ, R2 ;  /* 0x00000002ff02723e */ /* 0x000fca00000010ff */
[----:B------:R-:W-:Y:S01]  /*3120*/  STG.E.U16 desc[UR12][R10.64+0x72], R2 ;  /* 0x000072020a007986 */ /* 0x000fe2000c10150c */
[----:B------:R-:W-:Y:S05]  /*3130*/  EXIT ;  /* 0x000000000000794d */ /* 0x000fea0003800000 */
.L_x_28:
[----:B------:R-:W-:Y:S01]  /*3140*/  ISETP.GT.AND P3, PT, R3, 0x1, PT ;  /* 0x000000010300780c */ /* 0x000fe20003f64270 */
[----:B------:R-:W-:Y:S01]  /*3150*/  ULDC.64 UR4, c[0x0][0x5c8] ;  /* 0x0001720000047ab9 */ /* 0x000fe20000000a00 */
[-C--:B--2---:R-:W-:Y:S01]  /*3160*/  FMUL R24, R24, R0.reuse ;  /* 0x0000000018187220 */ /* 0x084fe20000400000 */
[-C--:B------:R-:W-:Y:S01]  /*3170*/  FMUL R25, R25, R0.reuse ;  /* 0x0000000019197220 */ /* 0x080fe20000400000 */
[----:B------:R-:W-:Y:S01]  /*3180*/  ISETP.GT.AND P4, PT, R4, RZ, P3 ;  /* 0x000000ff0400720c */ /* 0x000fe20001f84270 */
[-C--:B------:R-:W-:Y:S01]  /*3190*/  FMUL R26, R26, R0.reuse ;  /* 0x000000001a1a7220 */ /* 0x080fe20000400000 */
[----:B------:R-:W-:Y:S01]  /*31a0*/  LEA R6, P1, R12, UR4, 0x1 ;  /* 0x000000040c067c11 */ /* 0x000fe2000f8208ff */
[----:B------:R-:W-:Y:S01]  /*31b0*/  FMUL R27, R27, R0 ;  /* 0x000000001b1b7220 */ /* 0x000fe20000400000 */
[----:B------:R-:W-:Y:S01]  /*31c0*/  F2FP.BF16.F32.PACK_AB R24, RZ, R24 ;  /* 0x00000018ff18723e */ /* 0x000fe200000010ff */
[-C--:B------:R-:W-:Y:S01]  /*31d0*/  FMUL R28, R28, R0.reuse ;  /* 0x000000001c1c7220 */ /* 0x080fe20000400000 */
[----:B------:R-:W-:Y:S01]  /*31e0*/  LEA.HI.X R7, R12, UR5, R19, 0x1, P1 ;  /* 0x000000050c077c11 */ /* 0x000fe200088f0c13 */
[-C--:B------:R-:W-:Y:S01]  /*31f0*/  FMUL R29, R29, R0.reuse ;  /* 0x000000001d1d7220 */ /* 0x080fe20000400000 */
[----:B------:R-:W-:Y:S01]  /*3200*/  F2FP.BF16.F32.PACK_AB R25, RZ, R25 ;  /* 0x00000019ff19723e */ /* 0x000fe200000010ff */
[-C--:B------:R-:W-:Y:S01]  /*3210*/  FMUL R30, R30, R0.reuse ;  /* 0x000000001e1e7220 */ /* 0x080fe20000400000 */
[----:B------:R-:W-:Y:S01]  /*3220*/  SHF.L.U64.HI R5, R17, 0x1, R16 ;  /* 0x0000000111057819 */ /* 0x000fe20000010210 */
[----:B------:R-:W-:Y:S01]  /*3230*/  @P2 STG.E.U16 desc[UR12][R6.64], R24 ;  /* 0x0000001806002986 */ /* 0x000fe2000c10150c */
[----:B------:R-:W-:Y:S01]  /*3240*/  ISETP.GT.AND P2, PT, R4, 0x8, P0 ;  /* 0x000000080400780c */ /* 0x000fe20000744270 */
[----:B------:R-:W-:Y:S01]  /*3250*/  FMUL R31, R31, R0 ;  /* 0x000000001f1f7220 */ /* 0x000fe20000400000 */
[----:B------:R-:W-:Y:S01]  /*3260*/  ISETP.GT.AND P1, PT, R3, 0x8, PT ;  /* 0x000000080300780c */ /* 0x000fe20003f24270 */
[----:B------:R-:W-:Y:S01]  /*3270*/  @P4 STG.E.U16 desc[UR12][R6.64+0x2], R25 ;  /* 0x0000021906004986 */ /* 0x000fe2000c10150c */
[----:B------:R-:W-:Y:S01]  /*3280*/  LEA R8, P4, R17, R6, 0x1 ;  /* 0x0000000611087211 */ /* 0x000fe200078808ff */
[-C--:B------:R-:W-:Y:S01]  /*3290*/  FMUL R32, R32, R0.reuse ;  /* 0x0000000020207220 */ /* 0x080fe20000400000 */
[C---:B------:R-:W-:Y:S01]  /*32a0*/  ISETP.GT.AND P3, PT, R4.reuse, 0x8, P3 ;  /* 0x000000080400780c */ /* 0x040fe20001f64270 */
[-C--:B------:R-:W-:Y:S01]  /*32b0*/  FMUL R33, R33, R0.reuse ;  /* 0x0000000021217220 */ /* 0x080fe20000400000 */
[----:B------:R-:W-:Y:S01]  /*32c0*/  ISETP.GT.AND P0, PT, R3, 0x9, PT ;  /* 0x000000090300780c */ /* 0x000fe20003f04270 */
[----:B------:R-:W-:Y:S01]  /*32d0*/  IMAD.X R9, R5, 0x1, R7, P4 ;  /* 0x0000000105097824 */ /* 0x000fe200020e0607 */
[----:B------:R-:W-:Y:S01]  /*32e0*/  ISETP.GT.AND P5, PT, R4, RZ, P1 ;  /* 0x000000ff0400720c */ /* 0x000fe20000fa4270 */
[-C--:B------:R-:W-:Y:S01]  /*32f0*/  FMUL R34, R34, R0.reuse ;  /* 0x0000000022227220 */ /* 0x080fe20000400000 */
[----:B------:R-:W-:Y:S01]  /*3300*/  ISETP.GT.AND P4, PT, R4, RZ, P0 ;  /* 0x000000ff0400720c */ /* 0x000fe20000784270 */
[----:B------:R-:W-:Y:S01]  /*3310*/  FMUL R35, R35, R0 ;  /* 0x0000000023237220 */ /* 0x000fe20000400000 */
[----:B------:R-:W-:Y:S01]  /*3320*/  F2FP.BF16.F32.PACK_AB R26, RZ, R26 ;  /* 0x0000001aff1a723e */ /* 0x000fe200000010ff */
[-C--:B------:R-:W-:Y:S01]  /*3330*/  FMUL R36, R36, R0.reuse ;  /* 0x0000000024247220 */ /* 0x080fe20000400000 */
[----:B------:R-:W-:Y:S01]  /*3340*/  F2FP.BF16.F32.PACK_AB R27, RZ, R27 ;  /* 0x0000001bff1b723e */ /* 0x000fe200000010ff */
[----:B------:R-:W-:Y:S01]  /*3350*/  FMUL R37, R37, R0 ;  /* 0x0000000025257220 */ /* 0x000fe20000400000 */
[----:B------:R-:W-:Y:S01]  /*3360*/  F2FP.BF16.F32.PACK_AB R28, RZ, R28 ;  /* 0x0000001cff1c723e */ /* 0x000fe200000010ff */
[----:B------:R-:W-:Y:S01]  /*3370*/  @P2 STG.E.U16 desc[UR12][R8.64], R26 ;  /* 0x0000001a08002986 */ /* 0x000fe2000c10150c */
[----:B------:R-:W-:Y:S01]  /*3380*/  F2FP.BF16.F32.PACK_AB R29, RZ, R29 ;  /* 0x0000001dff1d723e */ /* 0x000fe200000010ff */
[-C--:B------:R-:W-:Y:S01]  /*3390*/  FMUL R38, R38, R0.reuse ;  /* 0x0000000026267220 */ /* 0x080fe20000400000 */
[C---:B------:R-:W-:Y:S01]  /*33a0*/  ISETP.GT.AND P1, PT, R4.reuse, 0x8, P1 ;  /* 0x000000080400780c */ /* 0x040fe20000f24270 */
[----:B------:R-:W-:Y:S01]  /*33b0*/  @P3 STG.E.U16 desc[UR12][R8.64+0x2], R27 ;  /* 0x0000021b08003986 */ /* 0x000fe2000c10150c */
[----:B------:R-:W-:Y:S01]  /*33c0*/  ISETP.GT.AND P3, PT, R3, 0x10, PT ;  /* 0x000000100300780c */ /* 0x000fe20003f64270 */
[-C--:B------:R-:W-:Y:S01]  /*33d0*/  FMUL R39, R39, R0.reuse ;  /* 0x0000000027277220 */ /* 0x080fe20000400000 */
[----:B------:R-:W-:Y:S01]  /*33e0*/  ISETP.GT.AND P2, PT, R4, 0x8, P0 ;  /* 0x000000080400780c */ /* 0x000fe20000744270 */
[----:B------:R-:W-:Y:S01]  /*33f0*/  @P5 STG.E.U16 desc[UR12][R6.64+0x10], R28 ;  /* 0x0000101c06005986 */ /* 0x000fe2000c10150c */
[----:B------:R-:W-:Y:S01]  /*3400*/  ISETP.GT.AND P0, PT, R3, 0x11, PT ;  /* 0x000000110300780c */ /* 0x000fe20003f04270 */
[----:B------:R-:W-:Y:S01]  /*3410*/  FMUL R40, R40, R0 ;  /* 0x0000000028287220 */ /* 0x000fe20000400000 */
[----:B------:R-:W-:Y:S01]  /*3420*/  F2FP.BF16.F32.PACK_AB R30, RZ, R30 ;  /* 0x0000001eff1e723e */ /* 0x000fe200000010ff */
[----:B------:R-:W-:Y:S01]  /*3430*/  @P4 STG.E.U16 desc[UR12][R6.64+0x12], R29 ;  /* 0x0000121d06004986 */ /* 0x000fe2000c10150c */
[C---:B------:R-:W-:Y:S01]  /*3440*/  ISETP.GT.AND P4, PT, R4.reuse, RZ, P3 ;  /* 0x000000ff0400720c */ /* 0x040fe20001f84270 */
[-C--:B------:R-:W-:Y:S01]  /*3450*/  FMUL R41, R41, R0.reuse ;  /* 0x0000000029297220 */ /* 0x080fe20000400000 */
[----:B------:R-:W-:Y:S01]  /*3460*/  ISETP.GT.AND P5, PT, R4, RZ, P0 ;  /* 0x000000ff0400720c */ /* 0x000fe200007a4270 */
[----:B------:R-:W-:Y:S01]  /*3470*/  @P1 STG.E.U16 desc[UR12][R8.64+0x10], R30 ;  /* 0x0000101e08001986 */ /* 0x000fe2000c10150c */
[----:B------:R-:W-:Y:S01]  /*3480*/  F2FP.BF16.F32.PACK_AB R31, RZ, R31 ;  /* 0x0000001fff1f723e */ /* 0x000fe200000010ff */
[----:B------:R-:W-:Y:S01]  /*3490*/  FMUL R42, R42, R0 ;  /* 0x000000002a2a7220 */ /* 0x000fe20000400000 */
[----:B------:R-:W-:Y:S01]  /*34a0*/  F2FP.BF16.F32.PACK_AB R32, RZ, R32 ;  /* 0x00000020ff20723e */ /* 0x000fe200000010ff */
[-C--:B------:R-:W-:Y:S01]  /*34b0*/  FMUL R43, R43, R0.reuse ;  /* 0x000000002b2b7220 */ /* 0x080fe20000400000 */
[----:B------:R-:W-:Y:S01]  /*34c0*/  F2FP.BF16.F32.PACK_AB R33, RZ, R33 ;  /* 0x00000021ff21723e */ /* 0x000fe200000010ff */
[----:B------:R-:W-:Y:S01]  /*34d0*/  @P2 STG.E.U16 desc[UR12][R8.64+0x12], R31 ;  /* 0x0000121f08002986 */ /* 0x000fe2000c10150c */
[----:B------:R-:W-:Y:S01]  /*34e0*/  ISETP.GT.AND P3, PT, R4, 0x8, P3 ;  /* 0x000000080400780c */ /* 0x000fe20001f64270 */
[-C--:B------:R-:W-:Y:S01]  /*34f0*/  FMUL R44, R44, R0.reuse ;  /* 0x000000002c2c7220 */ /* 0x080fe20000400000 */
[----:B------:R-:W-:Y:S01]  /*3500*/  ISETP.GT.AND P1, PT, R3, 0x18, PT ;  /* 0x000000180300780c */ /* 0x000fe20003f24270 */
[----:B------:R-:W-:Y:S01]  /*3510*/  @P4 STG.E.U16 desc[UR12][R6.64+0x20], R32 ;  /* 0x0000202006004986 */ /* 0x000fe2000c10150c */
[C---:B------:R-:W-:Y:S01]  /*3520*/  ISETP.GT.AND P0, PT, R4.reuse, 0x8, P0 ;  /* 0x000000080400780c */ /* 0x040fe20000704270 */
[-C--:B------:R-:W-:Y:S01]  /*3530*/  FMUL R45, R45, R0.reuse ;  /* 0x000000002d2d7220 */ /* 0x080fe20000400000 */
[----:B------:R-:W-:Y:S01]  /*3540*/  ISETP.GT.AND P2, PT, R3, 0x19, PT ;  /* 0x000000190300780c */ /* 0x000fe20003f44270 */
[----:B------:R-:W-:Y:S01]  /*3550*/  @P5 STG.E.U16 desc[UR12][R6.64+0x22], R33 ;  /* 0x0000222106005986 */ /* 0x000fe2000c10150c */
        /* <DEDUP_REMOVED lines=12> */
[----:B------:R-:W-:Y:S01]  /*3620*/  ISETP.GT.AND P3, PT, R3, 0x20, PT ;  /* 0x000000200300780c */ /* 0x000fe20003f64270 */
[----:B------:R-:W-:Y:S01]  /*3630*/  @P0 STG.E.U16 desc[UR12][R8.64+0x22], R35 ;  /* 0x0000222308000986 */ /* 0x000fe2000c10150c */
[C---:B------:R-:W-:Y:S01]  /*3640*/  ISETP.GT.AND P1, PT, R4.reuse, 0x8, P1 ;  /* 0x000000080400780c */ /* 0x040fe20000f24270 */
[-C--:B------:R-:W-:Y:S01]  /*3650*/  FMUL R51, R51, R0.reuse ;  /* 0x0000000033337220 */ /* 0x080fe20000400000 */
[----:B------:R-:W-:Y:S01]  /*3660*/  ISETP.GT.AND P0, PT, R3, 0x21, PT ;  /* 0x000000210300780c */ /* 0x000fe20003f04270 */
[----:B------:R-:W-:Y:S01]  /*3670*/  @P4 STG.E.U16 desc[UR12][R6.64+0x30], R36 ;  /* 0x0000302406004986 */ /* 0x000fe2000c10150c */
[----:B------:R-:W-:Y:S01]  /*3680*/  ISETP.GT.AND P2, PT, R4, 0x8, P2 ;  /* 0x000000080400780c */ /* 0x000fe20001744270 */
[-C--:B------:R-:W-:Y:S01]  /*3690*/  FMUL R52, R52, R0.reuse ;  /* 0x0000000034347220 */ /* 0x080fe20000400000 */
[C---:B------:R-:W-:Y:S01]  /*36a0*/  ISETP.GT.AND P4, PT, R4.reuse, RZ, P3 ;  /* 0x000000ff0400720c */ /* 0x040fe20001f84270 */
[----:B------:R-:W-:Y:S01]  /*36b0*/  @P5 STG.E.U16 desc[UR12][R6.64+0x32], R37 ;  /* 0x0000322506005986 */ /* 0x000fe2000c10150c */
        /* <DEDUP_REMOVED lines=8> */
[----:B------:R-:W-:-:S02]  /*3740*/  F2FP.BF16.F32.PACK_AB R41, RZ, R41 ;  /* 0x00000029ff29723e */ /* 0x000fc400000010ff */
[C---:B------:R-:W-:Y:S01]  /*3750*/  ISETP.GT.AND P3, PT, R4.reuse, 0x8, P3 ;  /* 0x000000080400780c */ /* 0x040fe20001f64270 */
[----:B------:R-:W-:Y:S01]  /*3760*/  @P2 STG.E.U16 desc[UR12][R8.64+0x32], R39 ;  /* 0x0000322708002986 */ /* 0x000fe2000c10150c */
[----:B------:R-:W-:Y:S02]  /*3770*/  ISETP.GT.AND P0, PT, R4, 0x8, P0 ;  /* 0x000000080400780c */ /* 0x000fe40000704270 */
[----:B------:R-:W-:Y:S01]  /*3780*/  F2FP.BF16.F32.PACK_AB R42, RZ, R42 ;  /* 0x0000002aff2a723e */ /* 0x000fe200000010ff */
[----:B------:R-:W-:Y:S01]  /*3790*/  @P4 STG.E.U16 desc[UR12][R6.64+0x40], R40 ;  /* 0x0000402806004986 */ /* 0x000fe2000c10150c */
[C---:B------:R-:W-:Y:S02]  /*37a0*/  ISETP.GT.AND P4, PT, R3.reuse, 0x28, PT ;  /* 0x000000280300780c */ /* 0x040fe40003f84270 */
[----:B------:R-:W-:Y:S01]  /*37b0*/  F2FP.BF16.F32.PACK_AB R43, RZ, R43 ;  /* 0x0000002bff2b723e */ /* 0x000fe200000010ff */
[----:B------:R-:W-:Y:S01]  /*37c0*/  @P5 STG.E.U16 desc[UR12][R6.64+0x42], R41 ;  /* 0x0000422906005986 */ /* 0x000fe2000c10150c */
[----:B------:R-:W-:-:S02]  /*37d0*/  ISETP.GT.AND P5, PT, R3, 0x29, PT ;  /* 0x000000290300780c */ /* 0x000fc40003fa4270 */
[C---:B------:R-:W-:Y:S01]  /*37e0*/  ISETP.GT.AND P1, PT, R4.reuse, RZ, P4 ;  /* 0x000000ff0400720c */ /* 0x040fe20002724270 */
[----:B------:R-:W-:Y:S01]  /*37f0*/  @P3 STG.E.U16 desc[UR12][R8.64+0x40], R42 ;  /* 0x0000402a08003986 */ /* 0x000fe2000c10150c */
[----:B------:R-:W-:Y:S02]  /*3800*/  ISETP.GT.AND P6, PT, R4, RZ, P5 ;  /* 0x000000ff0400720c */ /* 0x000fe40002fc4270 */
[----:B------:R-:W-:Y:S01]  /*3810*/  F2FP.BF16.F32.PACK_AB R44, RZ, R44 ;  /* 0x0000002cff2c723e */ /* 0x000fe200000010ff */
[----:B------:R-:W-:Y:S01]  /*3820*/  @P0 STG.E.U16 desc[UR12][R8.64+0x42], R43 ;  /* 0x0000422b08000986 */ /* 0x000fe2000c10150c */
[C---:B------:R-:W-:Y:S02]  /*3830*/  ISETP.GT.AND P3, PT, R3.reuse, 0x30, PT ;  /* 0x000000300300780c */ /* 0x040fe40003f64270 */
[C---:B------:R-:W-:Y:S02]  /*3840*/  ISETP.GT.AND P2, PT, R3.reuse, 0x31, PT ;  /* 0x000000310300780c */ /* 0x040fe40003f44270 */
[----:B------:R-:W-:-:S02]  /*3850*/  ISETP.GT.AND P0, PT, R3, 0x39, PT ;  /* 0x000000390300780c */ /* 0x000fc40003f04270 */
[C---:B------:R-:W-:Y:S01]  /*3860*/  ISETP.GT.AND P4, PT, R4.reuse, 0x8, P4 ;  /* 0x000000080400780c */ /* 0x040fe20002784270 */
[----:B------:R-:W-:Y:S01]  /*3870*/  @P1 STG.E.U16 desc[UR12][R6.64+0x50], R44 ;  /* 0x0000502c06001986 */ /* 0x000fe2000c10150c */
[----:B------:R-:W-:Y:S01]  /*3880*/  ISETP.GT.AND P1, PT, R3, 0x38, PT ;  /* 0x000000380300780c */ /* 0x000fe20003f24270 */
[----:B------:R-:W-:Y:S01]  /*3890*/  @P6 IMAD.MOV.U32 R2, RZ, RZ, R6 ;  /* 0x000000ffff026224 */ /* 0x000fe200078e0006 */
[----:B------:R-:W-:Y:S01]  /*38a0*/  F2FP.BF16.F32.PACK_AB R45, RZ, R45 ;  /* 0x0000002dff2d723e */ /* 0x000fe200000010ff */
[----:B------:R-:W-:Y:S01]  /*38b0*/  @P6 IMAD.MOV.U32 R3, RZ, RZ, R7 ;  /* 0x000000ffff036224 */ /* 0x000fe200078e0007 */
[----:B------:R-:W-:Y:S02]  /*38c0*/  F2FP.BF16.F32.PACK_AB R46, RZ, R46 ;  /* 0x0000002eff2e723e */ /* 0x000fe400000010ff */
[----:B------:R-:W-:Y:S02]  /*38d0*/  F2FP.BF16.F32.PACK_AB R47, RZ, R47 ;  /* 0x0000002fff2f723e */ /* 0x000fe400000010ff */
[----:B------:R0:W-:Y:S01]  /*38e0*/  @P6 STG.E.U16 desc[UR12][R2.64+0x52], R45 ;  /* 0x0000522d02006986 */ /* 0x0001e2000c10150c */
[----:B------:R-:W-:-:S02]  /*38f0*/  ISETP.GT.AND P6, PT, R4, 0x8, P5 ;  /* 0x000000080400780c */ /* 0x000fc40002fc4270 */
[C---:B------:R-:W-:Y:S02]  /*3900*/  ISETP.GT.AND P5, PT, R4.reuse, RZ, P3 ;  /* 0x000000ff0400720c */ /* 0x040fe40001fa4270 */
[----:B------:R-:W-:Y:S02]  /*3910*/  ISETP.GT.AND P3, PT, R4, 0x8, P3 ;  /* 0x000000080400780c */ /* 0x000fe40001f64270 */
[----:B------:R-:W-:Y:S02]  /*3920*/  F2FP.BF16.F32.PACK_AB R48, RZ, R48 ;  /* 0x00000030ff30723e */ /* 0x000fe400000010ff */
[----:B------:R-:W-:Y:S02]  /*3930*/  F2FP.BF16.F32.PACK_AB R49, RZ, R49 ;  /* 0x00000031ff31723e */ /* 0x000fe400000010ff */
[----:B------:R-:W-:Y:S01]  /*3940*/  F2FP.BF16.F32.PACK_AB R50, RZ, R50 ;  /* 0x00000032ff32723e */ /* 0x000fe200000010ff */
[----:B0-----:R-:W-:Y:S01]  /*3950*/  @P4 IMAD.MOV.U32 R2, RZ, RZ, R8 ;  /* 0x000000ffff024224 */ /* 0x001fe200078e0008 */
[----:B------:R-:W-:Y:S01]  /*3960*/  F2FP.BF16.F32.PACK_AB R51, RZ, R51 ;  /* 0x00000033ff33723e */ /* 0x000fe200000010ff */
[----:B------:R-:W-:Y:S01]  /*3970*/  @P4 IMAD.MOV.U32 R3, RZ, RZ, R9 ;  /* 0x000000ffff034224 */ /* 0x000fe200078e0009 */
[----:B------:R-:W-:-:S02]  /*3980*/  F2FP.BF16.F32.PACK_AB R52, RZ, R52 ;  /* 0x00000034ff34723e */ /* 0x000fc400000010ff */
[----:B------:R-:W-:Y:S02]  /*3990*/  F2FP.BF16.F32.PACK_AB R53, RZ, R53 ;  /* 0x00000035ff35723e */ /* 0x000fe400000010ff */
[----:B------:R0:W-:Y:S01]  /*39a0*/  @P4 STG.E.U16 desc[UR12][R2.64+0x50], R46 ;  /* 0x0000502e02004986 */ /* 0x0001e2000c10150c */
[C---:B------:R-:W-:Y:S02]  /*39b0*/  ISETP.GT.AND P4, PT, R4.reuse, RZ, P2 ;  /* 0x000000ff0400720c */ /* 0x040fe40001784270 */
[----:B------:R-:W-:Y:S02]  /*39c0*/  ISETP.GT.AND P2, PT, R4, 0x8, P2 ;  /* 0x000000080400780c */ /* 0x000fe40001744270 */
[----:B------:R-:W-:Y:S01]  /*39d0*/  F2FP.BF16.F32.PACK_AB R54, RZ, R54 ;  /* 0x00000036ff36723e */ /* 0x000fe200000010ff */
[----:B0-----:R-:W-:Y:S02]  /*39e0*/  @P6 IMAD.MOV.U32 R2, RZ, RZ, R8 ;  /* 0x000000ffff026224 */ /* 0x001fe400078e0008 */
[----:B------:R-:W-:-:S05]  /*39f0*/  @P6 IMAD.MOV.U32 R3, RZ, RZ, R9 ;  /* 0x000000ffff036224 */ /* 0x000fca00078e0009 */
[----:B------:R0:W-:Y:S01]  /*3a00*/  @P6 STG.E.U16 desc[UR12][R2.64+0x52], R47 ;  /* 0x0000522f02006986 */ /* 0x0001e2000c10150c */
[C---:B------:R-:W-:Y:S02]  /*3a10*/  ISETP.GT.AND P6, PT, R4.reuse, RZ, P0 ;  /* 0x000000ff0400720c */ /* 0x040fe400007c4270 */
[----:B------:R-:W-:Y:S01]  /*3a20*/  ISETP.GT.AND P0, PT, R4, 0x8, P0 ;  /* 0x000000080400780c */ /* 0x000fe20000704270 */
[----:B0-----:R-:W-:Y:S02]  /*3a30*/  @P5 IMAD.MOV.U32 R2, RZ, RZ, R6 ;  /* 0x000000ffff025224 */ /* 0x001fe400078e0006 */
[----:B------:R-:W-:-:S05]  /*3a40*/  @P5 IMAD.MOV.U32 R3, RZ, RZ, R7 ;  /* 0x000000ffff035224 */ /* 0x000fca00078e0007 */
[----:B------:R0:W-:Y:S01]  /*3a50*/  @P5 STG.E.U16 desc[UR12][R2.64+0x60], R48 ;  /* 0x0000603002005986 */ /* 0x0001e2000c10150c */
[C---:B------:R-:W-:Y:S02]  /*3a60*/  ISETP.GT.AND P5, PT, R4.reuse, RZ, P1 ;  /* 0x000000ff0400720c */ /* 0x040fe40000fa4270 */
[----:B------:R-:W-:Y:S01]  /*3a70*/  ISETP.GT.AND P1, PT, R4, 0x8, P1 ;  /* 0x000000080400780c */ /* 0x000fe20000f24270 */
[----:B0-----:R-:W-:Y:S02]  /*3a80*/  @P4 IMAD.MOV.U32 R2, RZ, RZ, R6 ;  /* 0x000000ffff024224 */ /* 0x001fe400078e0006 */
[----:B------:R-:W-:-:S05]  /*3a90*/  @P4 IMAD.MOV.U32 R3, RZ, RZ, R7 ;  /* 0x000000ffff034224 */ /* 0x000fca00078e0007 */
[----:B------:R0:W-:Y:S02]  /*3aa0*/  @P4 STG.E.U16 desc[UR12][R2.64+0x62], R49 ;  /* 0x0000623102004986 */ /* 0x0001e4000c10150c */
        /* <DEDUP_REMOVED lines=8> */
[----:B------:R0:W-:Y:S04]  /*3b30*/  @P5 STG.E.U16 desc[UR12][R2.64+0x70], R52 ;  /* 0x0000703402005986 */ /* 0x0001e8000c10150c */
[----:B------:R1:W-:Y:S01]  /*3b40*/  @P6 STG.E.U16 desc[UR12][R6.64+0x72], R53 ;  /* 0x0000723506006986 */ /* 0x0003e2000c10150c */
[----:B0-----:R-:W-:Y:S02]  /*3b50*/  @P1 IMAD.MOV.U32 R2, RZ, RZ, R8 ;  /* 0x000000ffff021224 */ /* 0x001fe400078e0008 */
[----:B------:R-:W-:-:S05]  /*3b60*/  @P1 IMAD.MOV.U32 R3, RZ, RZ, R9 ;  /* 0x000000ffff031224 */ /* 0x000fca00078e0009 */
[----:B------:R1:W-:Y:S01]  /*3b70*/  @P1 STG.E.U16 desc[UR12][R2.64+0x70], R54 ;  /* 0x0000703602001986 */ /* 0x0003e2000c10150c */
[----:B------:R-:W-:Y:S05]  /*3b80*/  @!P0 EXIT ;  /* 0x000000000000894d */ /* 0x000fea0003800000 */
[----:B------:R-:W-:-:S05]  /*3b90*/  F2FP.BF16.F32.PACK_AB R0, RZ, R0 ;  /* 0x00000000ff00723e */ /* 0x000fca00000010ff */
[----:B------:R-:W-:Y:S01]  /*3ba0*/  STG.E.U16 desc[UR12][R8.64+0x72], R0 ;  /* 0x0000720008007986 */ /* 0x000fe2000c10150c */
[----:B------:R-:W-:Y:S05]  /*3bb0*/  EXIT ;  /* 0x000000000000794d */ /* 0x000fea0003800000 */
.L_x_14:
[----:B------:R-:W-:-:S13]  /*3bc0*/  ISETP.NE.AND P0, PT, R17, RZ, PT ;  /* 0x000000ff1100720c */ /* 0x000fda0003f05270 */
[----:B------:R-:W-:Y:S05]  /*3bd0*/  @P0 EXIT ;  /* 0x000000000000094d */ /* 0x000fea0003800000 */
[----:B------:R-:W-:-:S13]  /*3be0*/  ELECT P0, URZ, PT ;  /* 0x00000000003f782f */ /* 0x000fda0003800000 */
[----:B------:R-:W-:Y:S05]  /*3bf0*/  @!P0 BRA `(.L_x_89) ;  /* 0x0000000400c48947 */ /* 0x000fea0003800000 */
[----:B------:R-:W-:-:S13]  /*3c00*/  ISETP.GE.AND P0, PT, R13, 0x1, PT ;  /* 0x000000010d00780c */ /* 0x000fda0003f06270 */
[----:B------:R-:W-:Y:S05]  /*3c10*/  @!P0 BRA `(.L_x_89) ;  /* 0x0000000400bc8947 */ /* 0x000fea0003800000 */
[----:B---3-5:R-:W2:Y:S01]  /*3c20*/  S2R R2, SR_CgaCtaId ;  /* 0x0000000000027919 */ /* 0x028ea20000008800 */
[----:B------:R-:W-:Y:S01]  /*3c30*/  IMAD.SHL.U32 R21, R9, 0x40, RZ ;  /* 0x0000004009157824 */ /* 0x000fe200078e00ff */
[----:B------:R-:W-:Y:S01]  /*3c40*/  ULDC UR4, c[0x0][0x384] ;  /* 0x0000e10000047ab9 */ /* 0x000fe20000000800 */
[----:B------:R-:W-:Y:S01]  /*3c50*/  LOP3.LUT P0, RZ, R8, 0x1f, RZ, 0xc0, !PT ;  /* 0x0000001f08ff7812 */ /* 0x000fe2000780c0ff */
[----:B------:R-:W-:Y:S01]  /*3c60*/  IMAD R14, R4, R5, RZ ;  /* 0x00000005040e7224 */ /* 0x000fe200078e02ff */
[----:B------:R-:W-:Y:S01]  /*3c70*/  ULDC UR5, c[0x0][0x388] ;  /* 0x0000e20000057ab9 */ /* 0x000fe20000000800 */
[----:B------:R-:W-:Y:S01]  /*3c80*/  IMAD.HI.U32 R3, R21, UR4, RZ ;  /* 0x0000000415037c27 */ /* 0x000fe2000f8e00ff */
[C---:B------:R-:W-:Y:S02]  /*3c90*/  ISETP.NE.AND P1, PT, R12.reuse, RZ, PT ;  /* 0x000000ff0c00720c */ /* 0x040fe40003f25270 */
[----:B------:R-:W-:Y:S02]  /*3ca0*/  CS2R R8, SRZ ;  /* 0x0000000000087805 */ /* 0x000fe4000001ff00 */
[----:B------:R-:W-:Y:S01]  /*3cb0*/  ISETP.NE.OR P0, PT, R12, RZ, !P0 ;  /* 0x000000ff0c00720c */ /* 0x000fe20004705670 */
[----:B------:R-:W-:Y:S01]  /*3cc0*/  IMAD.SHL.U32 R20, R11, 0x40, RZ ;  /* 0x000000400b147824 */ /* 0x000fe200078e00ff */
[----:B------:R-:W-:Y:S01]  /*3cd0*/  LOP3.LUT R23, R6, 0x2, RZ, 0xfc, !PT ;  /* 0x0000000206177812 */ /* 0x000fe200078efcff */
[----:B------:R-:W-:Y:S01]  /*3ce0*/  IMAD.MOV.U32 R4, RZ, RZ, 0x1 ;  /* 0x00000001ff047424 */ /* 0x000fe200078e00ff */
[----:B------:R-:W-:Y:S01]  /*3cf0*/  SHF.R.U32.HI R3, RZ, UR5, R3 ;  /* 0x00000005ff037c19 */ /* 0x000fe20008011603 */
[----:B------:R-:W-:-:S02]  /*3d00*/  IMAD.MOV.U32 R5, RZ, RZ, RZ ;  /* 0x000000ffff057224 */ /* 0x000fc400078e00ff */
[----:B------:R-:W-:Y:S02]  /*3d10*/  IMAD.MOV.U32 R10, RZ, RZ, RZ ;  /* 0x000000ffff0a7224 */ /* 0x000fe400078e00ff */
[----:B------:R-:W-:Y:S02]  /*3d20*/  IMAD R7, R15, R14, 0x1 ;  /* 0x000000010f077424 */ /* 0x000fe400078e020e */
[C---:B--2---:R-:W-:Y:S02]  /*3d30*/  IMAD.SHL.U32 R0, R2.reuse, 0x400, RZ ;  /* 0x0000040002007824 */ /* 0x044fe400078e00ff */
[----:B------:R-:W-:-:S03]  /*3d40*/  IMAD.SHL.U32 R2, R2, 0x10, RZ ;  /* 0x0000001002027824 */ /* 0x000fc600078e00ff */
[----:B------:R-:W-:-:S07]  /*3d50*/  LOP3.LUT R0, R0, 0x400, RZ, 0xc0, !PT ;  /* 0x0000040000007812 */ /* 0x000fce00078ec0ff */
.L_x_93:
[----:B------:R-:W0:Y:S01]  /*3d60*/  S2R R12, SR_CgaCtaId ;  /* 0x00000000000c7919 */ /* 0x000e220000008800 */
[----:B------:R-:W-:-:S04]  /*3d70*/  MOV R11, 0x400 ;  /* 0x00000400000b7802 */ /* 0x000fc80000000f00 */
[----:B0-----:R-:W-:Y:S02]  /*3d80*/  LEA R22, R12, R11, 0x18 ;  /* 0x0000000b0c167211 */ /* 0x001fe400078ec0ff */
[----:B------:R-:W-:-:S03]  /*3d90*/  SHF.L.U32 R11, R4, 0x1f, RZ ;  /* 0x0000001f040b7819 */ /* 0x000fc600000006ff */
[----:B------:R-:W-:-:S07]  /*3da0*/  IMAD R12, R5, 0x8, R22 ;  /* 0x00000008050c7824 */ /* 0x000fce00078e0216 */
.L_x_90:
[----:B0-----:R0:W1:Y:S02]  /*3db0*/  SYNCS.PHASECHK.TRANS64.TRYWAIT P2, [R12+URZ+0x380e0], R11 ;  /* 0x0380e00b0c0075a7 */ /* 0x001064000804017f */
[----:B-1----:R-:W-:Y:S05]  /*3dc0*/  @!P2 NANOSLEEP.SYNCS 0x989680 ;  /* 0x009896800000a95d */ /* 0x002fea0003900000 */
[----:B------:R-:W1:Y:S02]  /*3dd0*/  @!P2 SYNCS.PHASECHK.TRANS64 P2, [R12+URZ+0x380e0], R11 ;  /* 0x0380e00b0c00a5a7 */ /* 0x000e64000804007f */
[----:B-1----:R-:W-:Y:S05]  /*3de0*/  @!P2 BRA `(.L_x_90) ;  /* 0xfffffffc00f0a947 */ /* 0x002fea000383ffff */
[----:B0-----:R-:W0:Y:S02]  /*3df0*/  @!P1 LDC R11, c[0x0][0x500] ;  /* 0x00014000ff0b9b82 */ /* 0x001e240000000800 */
[----:B0-----:R0:W-:Y:S02]  /*3e00*/  @!P1 SYNCS.ARRIVE.TRANS64 RZ, [R12+URZ+0x38000], R11 ;  /* 0x0380000b0cff99a7 */ /* 0x0011e4000800003f */
[----:B0-----:R-:W-:-:S04]  /*3e10*/  PRMT R11, R23, 0x9910, RZ ;  /* 0x00009910170b7816 */ /* 0x001fc800000000ff */
[----:B------:R-:W-:-:S13]  /*3e20*/  ISETP.NE.AND P2, PT, R11, 0x2, PT ;  /* 0x000000020b00780c */ /* 0x000fda0003f45270 */
[----:B------:R-:W-:Y:S05]  /*3e30*/  @P2 BRA `(.L_x_91) ;  /* 0x0000000000042947 */ /* 0x000fea0003800000 */
[----:B------:R-:W-:Y:S01]  /*3e40*/  BPT.TRAP 0x1 ;  /* 0x000000040000795c */ /* 0x000fe20000300000 */
.L_x_91:
[----:B------:R-:W-:Y:S05]  /*3e50*/  @P0 BRA `(.L_x_92) ;  /* 0x0000000000040947 */ /* 0x000fea0003800000 */
[----:B------:R-:W-:Y:S01]  /*3e60*/  BPT.TRAP 0x1 ;  /* 0x000000040000795c */ /* 0x000fe20000300000 */
.L_x_92:
[----:B------:R-:W0:Y:S01]  /*3e70*/  LDC R14, c[0x0][0x380] ;  /* 0x0000e000ff0e7b82 */ /* 0x000e220000000800 */
[----:B------:R-:W-:Y:S01]  /*3e80*/  R2UR UR4, R3 ;  /* 0x00000000030472ca */ /* 0x000fe200000e0000 */
[----:B------:R-:W-:Y:S01]  /*3e90*/  ULDC UR20, c[0x0][0x38c] ;  /* 0x0000e30000147ab9 */ /* 0x000fe20000000800 */
[----:B------:R-:W-:Y:S01]  /*3ea0*/  R2UR UR8, R21 ;  /* 0x00000000150872ca */ /* 0x000fe200000e0000 */
[----:B------:R-:W-:Y:S01]  /*3eb0*/  UISETP.NE.AND UP0, UPT, UR20, 0x1, UPT ;  /* 0x000000011400788c */ /* 0x000fe2000bf05270 */
[----:B------:R-:W-:Y:S01]  /*3ec0*/  IMAD R11, R5, 0x800, R0 ;  /* 0x00000800050b7824 */ /* 0x000fe200078e0200 */
[----:B------:R-:W-:Y:S01]  /*3ed0*/  R2UR UR17, R12 ;  /* 0x000000000c1172ca */ /* 0x000fe200000e0000 */
[----:B------:R-:W-:Y:S01]  /*3ee0*/  VIADD R7, R7, 0xffffffff ;  /* 0xffffffff07077836 */ /* 0x000fe20000000000 */
[----:B------:R-:W1:Y:S01]  /*3ef0*/  LDC.64 R16, c[0x0][0x3b8] ;  /* 0x0000ee00ff107b82 */ /* 0x000e620000000a00 */
[----:B------:R-:W-:Y:S01]  /*3f00*/  IMAD R11, R11, 0x2, R22 ;  /* 0x000000020b0b7824 */ /* 0x000fe200078e0216 */
[C---:B------:R-:W-:Y:S01]  /*3f10*/  R2UR UR18, R10.reuse ;  /* 0x000000000a1272ca */ /* 0x040fe200000e0000 */
[----:B------:R-:W-:Y:S01]  /*3f20*/  VIADD R10, R10, 0x1 ;  /* 0x000000010a0a7836 */ /* 0x000fe20000000000 */
[----:B------:R-:W-:Y:S01]  /*3f30*/  R2UR UR5, R22 ;  /* 0x00000000160572ca */ /* 0x000fe200000e0000 */
[----:B------:R-:W-:Y:S01]  /*3f40*/  ULDC.64 UR26, c[0x0][0x198] ;  /* 0x00006600001a7ab9 */ /* 0x000fe20000000a00 */
[----:B------:R-:W-:Y:S01]  /*3f50*/  R2UR UR9, R11 ;  /* 0x000000000b0972ca */ /* 0x000fe200000e0000 */
[----:B------:R-:W-:Y:S01]  /*3f60*/  @UP0 ULDC.64 UR10, c[0x0][0x390] ;  /* 0x0000e400000a0ab9 */ /* 0x000fe20000000a00 */
[----:B------:R-:W1:Y:S01]  /*3f70*/  LDC.64 R18, c[0x0][0x3d8] ;  /* 0x0000f600ff127b82 */ /* 0x000e620000000a00 */
[----:B------:R-:W-:Y:S01]  /*3f80*/  R2UR UR16, R5 ;  /* 0x00000000051072ca */ /* 0x000fe200000e0000 */
[----:B------:R-:W-:Y:S01]  /*3f90*/  ULDC.64 UR14, c[0x0][0x3b0] ;  /* 0x0000ec00000e7ab9 */ /* 0x000fe20000000a00 */
[----:B------:R-:W-:Y:S01]  /*3fa0*/  R2UR UR12, R9 ;  /* 0x00000000090c72ca */ /* 0x000fe200000e0000 */
[----:B------:R-:W-:Y:S01]  /*3fb0*/  ULDC.64 UR22, c[0x0][0x3d0] ;  /* 0x0000f40000167ab9 */ /* 0x000fe20000000a00 */
[----:B------:R-:W-:Y:S01]  /*3fc0*/  R2UR UR13, R8 ;  /* 0x00000000080d72ca */ /* 0x000fe200000e0000 */
[----:B------:R-:W-:Y:S01]  /*3fd0*/  VIADD R5, R5, 0x1 ;  /* 0x0000000105057836 */ /* 0x000fe20000000000 */
[----:B------:R-:W-:Y:S01]  /*3fe0*/  USHF.L.U32 UR18, UR18, 0x5, URZ ;  /* 0x0000000512127899 */ /* 0x000fe2000800063f */
[----:B0-----:R-:W-:Y:S01]  /*3ff0*/  ISETP.NE.AND P2, PT, R14, 0x1, PT ;  /* 0x000000010e00780c */ /* 0x001fe20003f45270 */
[----:B------:R-:W-:Y:S01]  /*4000*/  UIADD3 UR17, UR17, 0x38000, URZ ;  /* 0x0003800011117890 */ /* 0x000fe2000fffe03f */
[----:B------:R-:W-:Y:S01]  /*4010*/  ISETP.GT.AND P5, PT, R7, 0x1, PT ;  /* 0x000000010700780c */ /* 0x000fe20003fa4270 */
[----:B------:R-:W-:Y:S01]  /*4020*/  UMOV UR28, 0x30000 ;  /* 0x00030000001c7882 */ /* 0x000fe20000000000 */
[C---:B------:R-:W-:Y:S01]  /*4030*/  ISETP.NE.AND P4, PT, R5.reuse, 0x1c, PT ;  /* 0x0000001c0500780c */ /* 0x040fe20003f85270 */
[----:B------:R-:W-:Y:S01]  /*4040*/  UMOV UR24, 0x0 ;  /* 0x0000000000187882 */ /* 0x000fe20000000000 */
[----:B------:R-:W-:Y:S01]  /*4050*/  ULEA UR16, UR16, UR5, 0xc ;  /* 0x0000000510107291 */ /* 0x000fe2000f8e603f */
[----:B------:R-:W-:Y:S01]  /*4060*/  UMOV UR25, 0x10000000 ;  /* 0x1000000000197882 */ /* 0x000fe20000000000 */
[----:B------:R-:W-:-:S05]  /*4070*/  SEL R5, R5, RZ, P4 ;  /* 0x000000ff05057207 */ /* 0x000fca0002000000 */
[----:B------:R-:W-:Y:S01]  /*4080*/  @P2 IMAD.U32 R24, RZ, RZ, UR4 ;  /* 0x00000004ff182e24 */ /* 0x000fe2000f8e00ff */
[----:B------:R-:W-:Y:S01]  /*4090*/  UIADD3 UR4, UP1, UR26, 0xf0, URZ ;  /* 0x000000f01a047890 */ /* 0x000fe2000ff3e03f */
[----:B-1----:R-:W-:Y:S01]  /*40a0*/  IMAD R12, R8, R17, R19 ;  /* 0x00000011080c7224 */ /* 0x002fe200078e0213 */
[----:B------:R-:W-:Y:S02]  /*40b0*/  UIADD3 UR26, UP2, UR26, 0x1f0, URZ ;  /* 0x000001f01a1a7890 */ /* 0x000fe4000ff5e03f */
[----:B------:R-:W-:Y:S01]  /*40c0*/  @P2 R2UR UR8, R24 ;  /* 0x00000000180822ca */ /* 0x000fe200000e0000 */
[----:B------:R-:W0:Y:S01]  /*40d0*/  LDC R17, c[0x0][0x3c8] ;  /* 0x0000f200ff117b82 */ /* 0x000e220000000800 */
[----:B------:R-:W-:Y:S01]  /*40e0*/  IMAD R11, R9, R16, R18 ;  /* 0x00000010090b7224 */ /* 0x000fe200078e0212 */
[C---:B------:R-:W-:Y:S01]  /*40f0*/  ISETP.NE.AND P2, PT, R10.reuse, R15, PT ;  /* 0x0000000f0a00720c */ /* 0x040fe20003f45270 */
[----:B------:R-:W-:Y:S02]  /*4100*/  UIADD3.X UR5, URZ, UR27, URZ, UP1, !UPT ;  /* 0x0000001b3f057290 */ /* 0x000fe40008ffe43f */
[----:B------:R-:W-:Y:S01]  /*4110*/  UIADD3.X UR27, URZ, UR27, URZ, UP2, !UPT ;  /* 0x0000001b3f1b7290 */ /* 0x000fe200097fe43f */
[----:B------:R-:W-:Y:S01]  /*4120*/  PRMT R11, R11, 0x40, R12 ;  /* 0x000000400b0b7816 */ /* 0x000fe2000000000c */
[----:B------:R-:W-:Y:S01]  /*4130*/  VIADD R12, R9, 0x1 ;  /* 0x00000001090c7836 */ /* 0x000fe20000000000 */
[----:B------:R-:W-:-:S04]  /*4140*/  SEL R10, R10, RZ, P2 ;  /* 0x000000ff0a0a7207 */ /* 0x000fc80001000000 */
[----:B------:R-:W-:Y:S02]  /*4150*/  UIADD3 UR6, -UR8, URZ, URZ ;  /* 0x0000003f08067290 */ /* 0x000fe4000fffe13f */
[----:B------:R-:W-:Y:S01]  /*4160*/  UMOV UR21, UR8 ;  /* 0x0000000800157c82 */ /* 0x000fe20008000000 */
[----:B------:R-:W-:Y:S01]  /*4170*/  @P2 IMAD.MOV R12, RZ, RZ, R9 ;  /* 0x000000ffff0c2224 */ /* 0x000fe200078e0209 */
[----:B------:R-:W-:Y:S02]  /*4180*/  SEL R9, RZ, 0x1, P4 ;  /* 0x00000001ff097807 */ /* 0x000fe40002000000 */
[----:B------:R-:W-:Y:S01]  /*4190*/  IMAD R14, R14, UR6, R21 ;  /* 0x000000060e0e7c24 */ /* 0x000fe2000f8e0215 */
[----:B------:R-:W-:Y:S01]  /*41a0*/  UIMAD.WIDE.U32 UR6, UR8, UR10, URZ ;  /* 0x0000000a080672a5 */ /* 0x000fe2000f8e003f */
[----:B------:R-:W-:Y:S02]  /*41b0*/  R2UR UR10, R20 ;  /* 0x00000000140a72ca */ /* 0x000fe400000e0000 */
[----:B------:R-:W-:Y:S01]  /*41c0*/  LOP3.LUT R4, R4, R9, RZ, 0x3c, !PT ;  /* 0x0000000904047212 */ /* 0x000fe200078e3cff */
[----:B------:R-:W-:Y:S01]  /*41d0*/  @UP0 USHF.R.U32.HI UR21, URZ, UR11, UR7 ;  /* 0x0000000b3f150299 */ /* 0x000fe20008011607 */
[----:B------:R-:W-:-:S02]  /*41e0*/  R2UR UR19, R14 ;  /* 0x000000000e1372ca */ /* 0x000fc400000e0000 */
[----:B------:R-:W-:Y:S01]  /*41f0*/  R2UR UR7, R11 ;  /* 0x000000000b0772ca */ /* 0x000fe200000e0000 */
[----:B------:R-:W-:Y:S01]  /*4200*/  UIADD3 UR6, -UR21, URZ, URZ ;  /* 0x0000003f15067290 */ /* 0x000fe2000fffe13f */
[----:B------:R-:W-:Y:S01]  /*4210*/  R2UR UR11, R2 ;  /* 0x00000000020b72ca */ /* 0x000fe200000e0000 */
[----:B------:R-:W-:Y:S01]  /*4220*/  VIADD R11, R8, 0x1 ;  /* 0x00000001080b7836 */ /* 0x000fe20000000000 */
[C---:B0-----:R-:W-:Y:S01]  /*4230*/  ISETP.NE.AND P3, PT, R12.reuse, R17, PT ;  /* 0x000000110c00720c */ /* 0x041fe20003f65270 */
[----:B------:R-:W-:Y:S02]  /*4240*/  UIMAD UR20, UR20, UR6, UR8 ;  /* 0x00000006141472a4 */ /* 0x000fe4000f8e0208 */
[----:B------:R-:W-:Y:S01]  /*4250*/  UIADD3 UR8, UR9, 0x1c000, URZ ;  /* 0x0001c00009087890 */ /* 0x000fe2000fffe03f */
[----:B------:R-:W-:Y:S01]  /*4260*/  SEL R9, R12, RZ, P3 ;  /* 0x000000ff0c097207 */ /* 0x000fe20001800000 */
[----:B------:R-:W-:Y:S02]  /*4270*/  UIMAD UR20, UR20, UR15, UR23 ;  /* 0x0000000f141472a4 */ /* 0x000fe4000f8e0217 */
[----:B------:R-:W-:-:S02]  /*4280*/  UIMAD UR19, UR19, UR14, UR22 ;  /* 0x0000000e131372a4 */ /* 0x000fc4000f8e0216 */
[----:B------:R-:W-:Y:S02]  /*4290*/  UPRMT UR6, UR7, 0x5410, URZ ;  /* 0x0000541007067896 */ /* 0x000fe4000800003f */
[----:B------:R-:W-:Y:S01]  /*42a0*/  ULOP3.LUT UR11, UR18, 0x10, UR11, 0xf8, !UPT ;  /* 0x00000010120b7892 */ /* 0x000fe2000f8ef80b */
[----:B------:R-:W-:Y:S01]  /*42b0*/  UMOV UR9, UR17 ;  /* 0x0000001100097c82 */ /* 0x000fe20008000000 */
[----:B------:R-:W-:-:S05]  /*42c0*/  @P3 IMAD.MOV R11, RZ, RZ, R8 ;  /* 0x000000ffff0b3224 */ /* 0x000fca00078e0208 */
[----:B------:R0:W-:Y:S01]  /*42d0*/  UTMALDG.4D.IM2COL [UR16], [UR4], UR6 ;  /* 0x00000010040073b4 */ /* 0x0001e20008058006 */
[----:B------:R-:W-:Y:S01]  /*42e0*/  IMAD.MOV.U32 R8, RZ, RZ, R11 ;  /* 0x000000ffff087224 */ /* 0x000fe200078e000b */
[----:B------:R0:W-:Y:S02]  /*42f0*/  UTMALDG.4D.MULTICAST [UR8], [UR26], UR28, desc[UR24] ;  /* 0x000018081a0073b4 */ /* 0x0001e4000801981c */
[----:B0-----:R-:W-:Y:S05]  /*4300*/  @P5 BRA `(.L_x_93) ;  /* 0xfffffff800945947 */ /* 0x001fea000383ffff */
.L_x_89:
[----:B------:R-:W-:Y:S01]  /*4310*/  ISETP.GE.U32.AND P2, PT, R13, 0x1c, PT ;  /* 0x0000001c0d00780c */ /* 0x000fe20003f46070 */
[----:B------:R-:W-:Y:S05]  /*4320*/  WARPSYNC.ALL ;  /* 0x0000000000007948 */ /* 0x000fea0003800000 */
[----:B------:R-:W-:-:S07]  /*4330*/  ELECT P1, URZ, PT ;  /* 0x00000000003f782f */ /* 0x000fce0003820000 */
[----:B---3-5:R-:W-:-:S05]  /*4340*/  @P2 SHF.R.U32.HI R2, RZ, 0x2, R13 ;  /* 0x00000002ff022819 */ /* 0x028fca000001160d */
[----:B------:R-:W-:-:S05]  /*4350*/  @P2 IMAD.WIDE.U32 R2, R2, 0x24924925, RZ ;  /* 0x2492492502022825 */ /* 0x000fca00078e00ff */
[----:B------:R-:W-:-:S04]  /*4360*/  @P2 LOP3.LUT R2, R3, 0x1, RZ, 0xc0, !PT ;  /* 0x0000000103022812 */ /* 0x000fc800078ec0ff */
[----:B------:R-:W-:Y:S01]  /*4370*/  @P2 ISETP.NE.U32.AND P0, PT, R2, 0x1, PT ;  /* 0x000000010200280c */ /* 0x000fe20003f05070 */
[----:B------:R-:W-:-:S12]  /*4380*/  @!P1 EXIT ;  /* 0x000000000000994d */ /* 0x000fd80003800000 */
[----:B------:R-:W-:Y:S01]  /*4390*/  LOP3.LUT R6, R6, 0x2, RZ, 0xfc, !PT ;  /* 0x0000000206067812 */ /* 0x000fe200078efcff */
[----:B------:R-:W-:Y:S01]  /*43a0*/  IMAD.MOV.U32 R4, RZ, RZ, 0x1 ;  /* 0x00000001ff047424 */ /* 0x000fe200078e00ff */
[----:B------:R-:W-:Y:S02]  /*43b0*/  @P2 ISETP.NE.U32.AND.EX P0, PT, RZ, RZ, PT, P0 ;  /* 0x000000ffff00220c */ /* 0x000fe40003f05100 */
[----:B------:R-:W-:Y:S02]  /*43c0*/  ISETP.NE.AND P1, PT, R6, 0x3, PT ;  /* 0x000000030600780c */ /* 0x000fe40003f25270 */
[----:B------:R-:W-:-:S11]  /*43d0*/  @P2 SEL R4, RZ, 0x1, !P0 ;  /* 0x00000001ff042807 */ /* 0x000fd60004000000 */
[----:B------:R-:W-:Y:S05]  /*43e0*/  @!P1 BRA `(.L_x_94) ;  /* 0x0000000000049947 */ /* 0x000fea0003800000 */
[----:B------:R-:W-:Y:S01]  /*43f0*/  BPT.TRAP 0x1 ;  /* 0x000000040000795c */ /* 0x000fe20000300000 */
.L_x_94:
[----:B------:R-:W0:Y:S01]  /*4400*/  S2R R5, SR_CgaCtaId ;  /* 0x0000000000057919 */ /* 0x000e220000008800 */
[----:B------:R-:W-:Y:S02]  /*4410*/  SHF.R.U32.HI R2, RZ, 0x2, R13 ;  /* 0x00000002ff027819 */ /* 0x000fe4000001160d */
[----:B--2---:R-:W-:-:S03]  /*4420*/  MOV R0, 0x400 ;  /* 0x0000040000007802 */ /* 0x004fc60000000f00 */
[----:B------:R-:W-:-:S04]  /*4430*/  IMAD.WIDE.U32 R2, R2, 0x24924925, RZ ;  /* 0x2492492502027825 */ /* 0x000fc800078e00ff */
[----:B------:R-:W-:Y:S01]  /*4440*/  IMAD R3, R3, -0x1c, R13 ;  /* 0xffffffe403037824 */ /* 0x000fe200078e020d */
[----:B0-----:R-:W-:Y:S02]  /*4450*/  LEA R0, R5, R0, 0x18 ;  /* 0x0000000005007211 */ /* 0x001fe400078ec0ff */
[----:B------:R-:W-:-:S03]  /*4460*/  SHF.L.U32 R5, R4, 0x1f, RZ ;  /* 0x0000001f04057819 */ /* 0x000fc600000006ff */
[----:B------:R-:W-:-:S04]  /*4470*/  VIADD R0, R0, 0x380e0 ;  /* 0x000380e000007836 */ /* 0x000fc80000000000 */
[----:B------:R-:W-:-:S07]  /*4480*/  IMAD R2, R3, 0x8, R0 ;  /* 0x0000000803027824 */ /* 0x000fce00078e0200 */
.L_x_95:
[----:B0-----:R0:W1:Y:S02]  /*4490*/  SYNCS.PHASECHK.TRANS64.TRYWAIT P0, [R2+URZ], R5 ;  /* 0x00000005020075a7 */ /* 0x001064000800017f */
[----:B-1----:R-:W-:Y:S05]  /*44a0*/  @!P0 NANOSLEEP.SYNCS 0x989680 ;  /* 0x009896800000895d */ /* 0x002fea0003900000 */
[----:B------:R-:W1:Y:S02]  /*44b0*/  @!P0 SYNCS.PHASECHK.TRANS64 P0, [R2+URZ], R5 ;  /* 0x00000005020085a7 */ /* 0x000e64000800007f */
[----:B-1----:R-:W-:Y:S05]  /*44c0*/  @!P0 BRA `(.L_x_95) ;  /* 0xfffffffc00f08947 */ /* 0x002fea000383ffff */
[----:B------:R-:W-:-:S05]  /*44d0*/  VIADD R3, R3, 0x1 ;  /* 0x0000000103037836 */ /* 0x000fca0000000000 */
[----:B------:R-:W-:-:S04]  /*44e0*/  ISETP.NE.AND P0, PT, R3, 0x1c, PT ;  /* 0x0000001c0300780c */ /* 0x000fc80003f05270 */
[----:B0-----:R-:W-:Y:S02]  /*44f0*/  SEL R5, RZ, 0x1, P0 ;  /* 0x00000001ff057807 */ /* 0x001fe40000000000 */
[----:B------:R-:W-:Y:S02]  /*4500*/  SEL R3, R3, RZ, P0 ;  /* 0x000000ff03037207 */ /* 0x000fe40000000000 */
[----:B------:R-:W-:-:S03]  /*4510*/  LOP3.LUT R7, R4, R5, RZ, 0x3c, !PT ;  /* 0x0000000504077212 */ /* 0x000fc600078e3cff */
[----:B------:R-:W-:Y:S01]  /*4520*/  IMAD R2, R3, 0x8, R0 ;  /* 0x0000000803027824 */ /* 0x000fe200078e0200 */
[----:B------:R-:W-:-:S07]  /*4530*/  SHF.L.U32 R5, R7, 0x1f, RZ ;  /* 0x0000001f07057819 */ /* 0x000fce00000006ff */
.L_x_96:
        /* <DEDUP_REMOVED lines=11> */
.L_x_97:
        /* <DEDUP_REMOVED lines=11> */
.L_x_98:
        /* <DEDUP_REMOVED lines=11> */
.L_x_99:
        /* <DEDUP_REMOVED lines=11> */
.L_x_100:
        /* <DEDUP_REMOVED lines=11> */
.L_x_101:
        /* <DEDUP_REMOVED lines=11> */
.L_x_102:
        /* <DEDUP_REMOVED lines=11> */
.L_x_103:
        /* <DEDUP_REMOVED lines=11> */
.L_x_104:
        /* <DEDUP_REMOVED lines=11> */
.L_x_105:
        /* <DEDUP_REMOVED lines=11> */
.L_x_106:
        /* <DEDUP_REMOVED lines=11> */
.L_x_107:
        /* <DEDUP_REMOVED lines=11> */
.L_x_108:
        /* <DEDUP_REMOVED lines=11> */
.L_x_109:
        /* <DEDUP_REMOVED lines=11> */
.L_x_110:
        /* <DEDUP_REMOVED lines=11> */
.L_x_111:
        /* <DEDUP_REMOVED lines=11> */
.L_x_112:
        /* <DEDUP_REMOVED lines=11> */
.L_x_113:
        /* <DEDUP_REMOVED lines=11> */
.L_x_114:
        /* <DEDUP_REMOVED lines=11> */
.L_x_115:
        /* <DEDUP_REMOVED lines=11> */
.L_x_116:
        /* <DEDUP_REMOVED lines=11> */
.L_x_117:
        /* <DEDUP_REMOVED lines=11> */
.L_x_118:
        /* <DEDUP_REMOVED lines=11> */
.L_x_119:
        /* <DEDUP_REMOVED lines=11> */
.L_x_120:
        /* <DEDUP_REMOVED lines=11> */
.L_x_121:
        /* <DEDUP_REMOVED lines=11> */
.L_x_122:
[----:B0-----:R0:W1:Y:S02]  /*5720*/  SYNCS.PHASECHK.TRANS64.TRYWAIT P0, [R3+URZ], R0 ;  /* 0x00000000030075a7 */ /* 0x001064000800017f */
[----:B-1----:R-:W-:Y:S05]  /*5730*/  @!P0 NANOSLEEP.SYNCS 0x989680 ;  /* 0x009896800000895d */ /* 0x002fea0003900000 */
[----:B------:R-:W1:Y:S02]  /*5740*/  @!P0 SYNCS.PHASECHK.TRANS64 P0, [R3+URZ], R0 ;  /* 0x00000000030085a7 */ /* 0x000e64000800007f */
[----:B-1----:R-:W-:Y:S05]  /*5750*/  @P0 EXIT ;  /* 0x000000000000094d */ /* 0x002fea0003800000 */
[----:B------:R-:W-:Y:S05]  /*5760*/  BRA `(.L_x_122) ;  /* 0xfffffffc00ec7947 */ /* 0x000fea000383ffff */
.L_x_123:
[----:B------:R-:W-:-:S00]  /*5770*/  BRA `(.L_x_123) ;  /* 0xfffffffc00fc7947 */ /* 0x000fc0000383ffff */
[----:B------:R-:W-:-:S00]  /*5780*/  NOP ;  /* 0x0000000000007918 */ /* 0x000fc00000000000 */
[----:B------:R-:W-:-:S00]  /*5790*/  NOP ;  /* 0x0000000000007918 */ /* 0x000fc00000000000 */
[----:B------:R-:W-:-:S00]  /*57a0*/  NOP ;  /* 0x0000000000007918 */ /* 0x000fc00000000000 */
[----:B------:R-:W-:-:S00]  /*57b0*/  NOP ;  /* 0x0000000000007918 */ /* 0x000fc00000000000 */
[----:B------:R-:W-:-:S00]  /*57c0*/  NOP ;  /* 0x0000000000007918 */ /* 0x000fc00000000000 */
[----:B------:R-:W-:-:S00]  /*57d0*/  NOP ;  /* 0x0000000000007918 */ /* 0x000fc00000000000 */
[----:B------:R-:W-:-:S00]  /*57e0*/  NOP ;  /* 0x0000000000007918 */ /* 0x000fc00000000000 */
[----:B------:R-:W-:-:S00]  /*57f0*/  NOP ;  /* 0x0000000000007918 */ /* 0x000fc00000000000 */
.L_x_124:


//--------------------- .nv.shared._ZN7cutlass13device_kernelINS_4conv6kernel13ConvUniversalINS1_16ConvProblemShapeILNS1_8OperatorE1ELi2EEENS1_10collective14CollectiveConvINS1_46MainloopSm90TmaGmmaWarpSpecializedImplicitGemmILS5_1ELi28ELi2EN4cute5tupleIJNSA_1CILi2EEENSC_ILi1EEESE_EEENS1_36KernelImplicitTmaWarpSpecializedSm90ELi1EEENSB_IJNSC_ILi64EEESI_NSB_IJNSC_ILi32EEEEEEEEENS_10bfloat16_tESM_NSA_8TiledMMAINSA_8MMA_AtomIJNSA_4SM904GMMA27MMA_64x64x16_F32BF16BF16_SSILNSQ_5MajorE0ELSS_1ELNSQ_7ScaleInE1ELST_1EEEEEENSA_6LayoutINSB_IJSE_SE_SE_EEENSB_IJNSC_ILi0EEESY_SY_EEEEENSB_IJNSA_10UnderscoreES11_S11_EEEEENS7_6detail26Sm90ImplicitGemmTileTraitsINSA_20SM90_TMA_LOAD_IM2COLENSA_14ComposedLayoutINSA_7SwizzleILi2ELi4ELi3EEENSA_18smem_ptr_flag_bitsILi16EEENSW_INSB_IJNSB_IJNSC_ILi8EEES1C_EEENSB_IJSJ_SE_EEENSB_IJSE_NSC_ILi28EEEEEEEEENSB_IJNSB_IJSJ_NSC_ILi256EEEEEENSB_IJSE_SY_EEENSB_IJSY_NSC_ILi2048EEEEEEEEEEEEEvEENS15_INSA_23SM90_TMA_LOAD_MULTICASTENS17_INS18_ILi3ELi4ELi3EEES1B_NSW_INSB_IJNSB_IJSI_SE_EEENSB_IJS1C_NSC_ILi4EEEEEES1G_EEENSB_IJS1K_NSB_IJSI_NSC_ILi512EEEEEES1M_EEEEEEEvEEEENS_8epilogue10collective6detail29Sm90TmaWarpSpecializedAdapterINS25_15DefaultEpilogueISM_NSB_IJNSB_IJlllEEESE_SY_EEES2A_NS24_6thread17LinearCombinationISM_Li1EffLNS2B_9ScaleType4KindE0ELNS_15FloatRoundStyleE2ESM_EENS_4gemm15EpilogueDefaultEEEEEvvEEEEvNT_6ParamsE --------------------------
	.section	.nv.shared._ZN7cutlass13device_kernelINS_4conv6kernel13ConvUniversalINS1_16ConvProblemShapeILNS1_8OperatorE1ELi2EEENS1_10collective14CollectiveConvINS1_46MainloopSm90TmaGmmaWarpSpecializedImplicitGemmILS5_1ELi28ELi2EN4cute5tupleIJNSA_1CILi2EEENSC_ILi1EEESE_EEENS1_36KernelImplicitTmaWarpSpecializedSm90ELi1EEENSB_IJNSC_ILi64EEESI_NSB_IJNSC_ILi32EEEEEEEEENS_10bfloat16_tESM_NSA_8TiledMMAINSA_8MMA_AtomIJNSA_4SM904GMMA27MMA_64x64x16_F32BF16BF16_SSILNSQ_5MajorE0ELSS_1ELNSQ_7ScaleInE1ELST_1EEEEEENSA_6LayoutINSB_IJSE_SE_SE_EEENSB_IJNSC_ILi0EEESY_SY_EEEEENSB_IJNSA_10UnderscoreES11_S11_EEEEENS7_6detail26Sm90ImplicitGemmTileTraitsINSA_20SM90_TMA_LOAD_IM2COLENSA_14ComposedLayoutINSA_7SwizzleILi2ELi4ELi3EEENSA_18smem_ptr_flag_bitsILi16EEENSW_INSB_IJNSB_IJNSC_ILi8EEES1C_EEENSB_IJSJ_SE_EEENSB_IJSE_NSC_ILi28EEEEEEEEENSB_IJNSB_IJSJ_NSC_ILi256EEEEEENSB_IJSE_SY_EEENSB_IJSY_NSC_ILi2048EEEEEEEEEEEEEvEENS15_INSA_23SM90_TMA_LOAD_MULTICASTENS17_INS18_ILi3ELi4ELi3EEES1B_NSW_INSB_IJNSB_IJSI_SE_EEENSB_IJS1C_NSC_ILi4EEEEEES1G_EEENSB_IJS1K_NSB_IJSI_NSC_ILi512EEEEEES1M_EEEEEEEvEEEENS_8epilogue10collective6detail29Sm90TmaWarpSpecializedAdapterINS25_15DefaultEpilogueISM_NSB_IJNSB_IJlllEEESE_SY_EEES2A_NS24_6thread17LinearCombinationISM_Li1EffLNS2B_9ScaleType4KindE0ELNS_15FloatRoundStyleE2ESM_EENS_4gemm15EpilogueDefaultEEEEEvvEEEEvNT_6ParamsE,"aw",@nobits
	.sectionflags	@""
	.align	16
	.zero		1024


//--------------------- .nv.shared.reserved.0     --------------------------
	.section	.nv.shared.reserved.0,"aw",@nobits
	.weak		__nv_reservedSMEM_offset_0_alias
	.size		__nv_reservedSMEM_offset_0_alias, 0, 0
	.other		__nv_reservedSMEM_offset_0_alias,@"STO_CUDA_RESERVED_SHARED STV_DEFAULT"
__nv_reservedSMEM_offset_0_alias:
	.zero		0


//--------------------- .nv.global                --------------------------
	.section	.nv.global,"aw",@nobits
.nv.global:
	.type		_ZN39_INTERNAL_3b9850f6_4_k_cu_3433d4cd_27414cute1_E,@object
	.size		_ZN39_INTERNAL_3b9850f6_4_k_cu_3433d4cd_27414cute1_E,(_ZN39_INTERNAL_3b9850f6_4_k_cu_3433d4cd_27414cuda3std3__45__cpo6cbeginE - _ZN39_INTERNAL_3b9850f6_4_k_cu_3433d4cd_27414cute1_E)
_ZN39_INTERNAL_3b9850f6_4_k_cu_3433d4cd_27414cute1_E:
	.zero		1
	.type		_ZN39_INTERNAL_3b9850f6_4_k_cu_3433d4cd_27414cuda3std3__45__cpo6cbeginE,@object
	.size		_ZN39_INTERNAL_3b9850f6_4_k_cu_3433d4cd_27414cuda3std3__45__cpo6cbeginE,(_ZN39_INTERNAL_3b9850f6_4_k_cu_3433d4cd_27414cuda3std3__48in_placeE - _ZN39_INTERNAL_3b9850f6_4_k_cu_3433d4cd_27414cuda3std3__45__cpo6cbeginE)
_ZN39_INTERNAL_3b9850f6_4_k_cu_3433d4cd_27414cuda3std3__45__cpo6cbeginE:
	.zero		1
	.type		_ZN39_INTERNAL_3b9850f6_4_k_cu_3433d4cd_27414cuda3std3__48in_placeE,@object
	.size		_ZN39_INTERNAL_3b9850f6_4_k_cu_3433d4cd_27414cuda3std3__48in_placeE,(_ZN39_INTERNAL_3b9850f6_4_k_cu_3433d4cd_27414cuda3std6ranges3__45__cpo9iter_moveE - _ZN39_INTERNAL_3b9850f6_4_k_cu_3433d4cd_27414cuda3std3__48in_placeE)
_ZN39_INTERNAL_3b9850f6_4_k_cu_3433d4cd_27414cuda3std3__48in_placeE:
	.zero		1
	.type		_ZN39_INTERNAL_3b9850f6_4_k_cu_3433d4cd_27414cuda3std6ranges3__45__cpo9iter_moveE,@object
	.size		_ZN39_INTERNAL_3b9850f6_4_k_cu_3433d4cd_27414cuda3std6ranges3__45__cpo9iter_moveE,(_ZN39_INTERNAL_3b9850f6_4_k_cu_3433d4cd_27414cuda3std3__45__cpo5beginE - _ZN39_INTERNAL_3b9850f6_4_k_cu_3433d4cd_27414cuda3std6ranges3__45__cpo9iter_moveE)
_ZN39_INTERNAL_3b9850f6_4_k_cu_3433d4cd_27414cuda3std6ranges3__45__cpo9iter_moveE:
	.zero		1
	.type		_ZN39_INTERNAL_3b9850f6_4_k_cu_3433d4cd_27414cuda3std3__45__cpo5beginE,@object
	.size		_ZN39_INTERNAL_3b9850f6_4_k_cu_3433d4cd_27414cuda3std3__45__cpo5beginE,(_ZN39_INTERNAL_3b9850f6_4_k_cu_3433d4cd_27414cuda3std3__441_GLOBAL__N__3b9850f6_4_k_cu_3433d4cd_27416ignoreE - _ZN39_INTERNAL_3b9850f6_4_k_cu_3433d4cd_27414cuda3std3__45__cpo5beginE)
_ZN39_INTERNAL_3b9850f6_4_k_cu_3433d4cd_27414cuda3std3__45__cpo5beginE:
	.zero		1
	.type		_ZN39_INTERNAL_3b9850f6_4_k_cu_3433d4cd_27414cuda3std3__441_GLOBAL__N__3b9850f6_4_k_cu_3433d4cd_27416ignoreE,@object
	.size		_ZN39_INTERNAL_3b9850f6_4_k_cu_3433d4cd_27414cuda3std3__441_GLOBAL__N__3b9850f6_4_k_cu_3433d4cd_27416ignoreE,(_ZN39_INTERNAL_3b9850f6_4_k_cu_3433d4cd_27414cute7productE - _ZN39_INTERNAL_3b9850f6_4_k_cu_3433d4cd_27414cuda3std3__441_GLOBAL__N__3b9850f6_4_k_cu_3433d4cd_27416ignoreE)
_ZN39_INTERNAL_3b9850f6_4_k_cu_3433d4cd_27414cuda3std3__441_GLOBAL__N__3b9850f6_4_k_cu_3433d4cd_27416ignoreE:
	.zero		1
	.type		_ZN39_INTERNAL_3b9850f6_4_k_cu_3433d4cd_27414cute7productE,@object
	.size		_ZN39_INTERNAL_3b9850f6_4_k_cu_3433d4cd_27414cute7productE,(_ZN39_INTERNAL_3b9850f6_4_k_cu_3433d4cd_27414cuda3std3__45__cpo3endE - _ZN39_INTERNAL_3b9850f6_4_k_cu_3433d4cd_27414cute7productE)
_ZN39_INTERNAL_3b9850f6_4_k_cu_3433d4cd_27414cute7productE:
	.zero		1
	.type		_ZN39_INTERNAL_3b9850f6_4_k_cu_3433d4cd_27414cuda3std3__45__cpo3endE,@object
	.size		_ZN39_INTERNAL_3b9850f6_4_k_cu_3433d4cd_27414cuda3std3__45__cpo3endE,(_ZN39_INTERNAL_3b9850f6_4_k_cu_3433d4cd_27414cuda3std3__419piecewise_constructE - _ZN39_INTERNAL_3b9850f6_4_k_cu_3433d4cd_27414cuda3std3__45__cpo3endE)
_ZN39_INTERNAL_3b9850f6_4_k_cu_3433d4cd_27414cuda3std3__45__cpo3endE:
	.zero		1
	.type		_ZN39_INTERNAL_3b9850f6_4_k_cu_3433d4cd_27414cuda3std3__419piecewise_constructE,@object
	.size		_ZN39_INTERNAL_3b9850f6_4_k_cu_3433d4cd_27414cuda3std3__419piecewise_constructE,(_ZN39_INTERNAL_3b9850f6_4_k_cu_3433d4cd_27414cuda3std3__45__cpo4cendE - _ZN39_INTERNAL_3b9850f6_4_k_cu_3433d4cd_27414cuda3std3__419piecewise_constructE)
_ZN39_INTERNAL_3b9850f6_4_k_cu_3433d4cd_27414cuda3std3__419piecewise_constructE:
	.zero		1
	.type		_ZN39_INTERNAL_3b9850f6_4_k_cu_3433d4cd_27414cuda3std3__45__cpo4cendE,@object
	.size		_ZN39_INTERNAL_3b9850f6_4_k_cu_3433d4cd_27414cuda3std3__45__cpo4cendE,(_ZN39_INTERNAL_3b9850f6_4_k_cu_3433d4cd_27414cuda3std6ranges3__45__cpo4swapE - _ZN39_INTERNAL_3b9850f6_4_k_cu_3433d4cd_27414cuda3std3__45__cpo4cendE)
_ZN39_INTERNAL_3b9850f6_4_k_cu_3433d4cd_27414cuda3std3__45__cpo4cendE:
	.zero		1
	.type		_ZN39_INTERNAL_3b9850f6_4_k_cu_3433d4cd_27414cuda3std6ranges3__45__cpo4swapE,@object
	.size		_ZN39_INTERNAL_3b9850f6_4_k_cu_3433d4cd_27414cuda3std6ranges3__45__cpo4swapE,(.L_7 - _ZN39_INTERNAL_3b9850f6_4_k_cu_3433d4cd_27414cuda3std6ranges3__45__cpo4swapE)
_ZN39_INTERNAL_3b9850f6_4_k_cu_3433d4cd_27414cuda3std6ranges3__45__cpo4swapE:
	.zero		1
.L_7:


//--------------------- .nv.constant0._ZN7cutlass13device_kernelINS_4conv6kernel13ConvUniversalINS1_16ConvProblemShapeILNS1_8OperatorE1ELi2EEENS1_10collective14CollectiveConvINS1_46MainloopSm90TmaGmmaWarpSpecializedImplicitGemmILS5_1ELi28ELi2EN4cute5tupleIJNSA_1CILi2EEENSC_ILi1EEESE_EEENS1_36KernelImplicitTmaWarpSpecializedSm90ELi1EEENSB_IJNSC_ILi64EEESI_NSB_IJNSC_ILi32EEEEEEEEENS_10bfloat16_tESM_NSA_8TiledMMAINSA_8MMA_AtomIJNSA_4SM904GMMA27MMA_64x64x16_F32BF16BF16_SSILNSQ_5MajorE0ELSS_1ELNSQ_7ScaleInE1ELST_1EEEEEENSA_6LayoutINSB_IJSE_SE_SE_EEENSB_IJNSC_ILi0EEESY_SY_EEEEENSB_IJNSA_10UnderscoreES11_S11_EEEEENS7_6detail26Sm90ImplicitGemmTileTraitsINSA_20SM90_TMA_LOAD_IM2COLENSA_14ComposedLayoutINSA_7SwizzleILi2ELi4ELi3EEENSA_18smem_ptr_flag_bitsILi16EEENSW_INSB_IJNSB_IJNSC_ILi8EEES1C_EEENSB_IJSJ_SE_EEENSB_IJSE_NSC_ILi28EEEEEEEEENSB_IJNSB_IJSJ_NSC_ILi256EEEEEENSB_IJSE_SY_EEENSB_IJSY_NSC_ILi2048EEEEEEEEEEEEEvEENS15_INSA_23SM90_TMA_LOAD_MULTICASTENS17_INS18_ILi3ELi4ELi3EEES1B_NSW_INSB_IJNSB_IJSI_SE_EEENSB_IJS1C_NSC_ILi4EEEEEES1G_EEENSB_IJS1K_NSB_IJSI_NSC_ILi512EEEEEES1M_EEEEEEEvEEEENS_8epilogue10collective6detail29Sm90TmaWarpSpecializedAdapterINS25_15DefaultEpilogueISM_NSB_IJNSB_IJlllEEESE_SY_EEES2A_NS24_6thread17LinearCombinationISM_Li1EffLNS2B_9ScaleType4KindE0ELNS_15FloatRoundStyleE2ESM_EENS_4gemm15EpilogueDefaultEEEEEvvEEEEvNT_6ParamsE --------------------------
	.section	.nv.constant0._ZN7cutlass13device_kernelINS_4conv6kernel13ConvUniversalINS1_16ConvProblemShapeILNS1_8OperatorE1ELi2EEENS1_10collective14CollectiveConvINS1_46MainloopSm90TmaGmmaWarpSpecializedImplicitGemmILS5_1ELi28ELi2EN4cute5tupleIJNSA_1CILi2EEENSC_ILi1EEESE_EEENS1_36KernelImplicitTmaWarpSpecializedSm90ELi1EEENSB_IJNSC_ILi64EEESI_NSB_IJNSC_ILi32EEEEEEEEENS_10bfloat16_tESM_NSA_8TiledMMAINSA_8MMA_AtomIJNSA_4SM904GMMA27MMA_64x64x16_F32BF16BF16_SSILNSQ_5MajorE0ELSS_1ELNSQ_7ScaleInE1ELST_1EEEEEENSA_6LayoutINSB_IJSE_SE_SE_EEENSB_IJNSC_ILi0EEESY_SY_EEEEENSB_IJNSA_10UnderscoreES11_S11_EEEEENS7_6detail26Sm90ImplicitGemmTileTraitsINSA_20SM90_TMA_LOAD_IM2COLENSA_14ComposedLayoutINSA_7SwizzleILi2ELi4ELi3EEENSA_18smem_ptr_flag_bitsILi16EEENSW_INSB_IJNSB_IJNSC_ILi8EEES1C_EEENSB_IJSJ_SE_EEENSB_IJSE_NSC_ILi28EEEEEEEEENSB_IJNSB_IJSJ_NSC_ILi256EEEEEENSB_IJSE_SY_EEENSB_IJSY_NSC_ILi2048EEEEEEEEEEEEEvEENS15_INSA_23SM90_TMA_LOAD_MULTICASTENS17_INS18_ILi3ELi4ELi3EEES1B_NSW_INSB_IJNSB_IJSI_SE_EEENSB_IJS1C_NSC_ILi4EEEEEES1G_EEENSB_IJS1K_NSB_IJSI_NSC_ILi512EEEEEES1M_EEEEEEEvEEEENS_8epilogue10collective6detail29Sm90TmaWarpSpecializedAdapterINS25_15DefaultEpilogueISM_NSB_IJNSB_IJlllEEESE_SY_EEES2A_NS24_6thread17LinearCombinationISM_Li1EffLNS2B_9ScaleType4KindE0ELNS_15FloatRoundStyleE2ESM_EENS_4gemm15EpilogueDefaultEEEEEvvEEEEvNT_6ParamsE,"a",@progbits
	.sectionflags	@""
	.align	4
.nv.constant0._ZN7cutlass13device_kernelINS_4conv6kernel13ConvUniversalINS1_16ConvProblemShapeILNS1_8OperatorE1ELi2EEENS1_10collective14CollectiveConvINS1_46MainloopSm90TmaGmmaWarpSpecializedImplicitGemmILS5_1ELi28ELi2EN4cute5tupleIJNSA_1CILi2EEENSC_ILi1EEESE_EEENS1_36KernelImplicitTmaWarpSpecializedSm90ELi1EEENSB_IJNSC_ILi64EEESI_NSB_IJNSC_ILi32EEEEEEEEENS_10bfloat16_tESM_NSA_8TiledMMAINSA_8MMA_AtomIJNSA_4SM904GMMA27MMA_64x64x16_F32BF16BF16_SSILNSQ_5MajorE0ELSS_1ELNSQ_7ScaleInE1ELST_1EEEEEENSA_6LayoutINSB_IJSE_SE_SE_EEENSB_IJNSC_ILi0EEESY_SY_EEEEENSB_IJNSA_10UnderscoreES11_S11_EEEEENS7_6detail26Sm90ImplicitGemmTileTraitsINSA_20SM90_TMA_LOAD_IM2COLENSA_14ComposedLayoutINSA_7SwizzleILi2ELi4ELi3EEENSA_18smem_ptr_flag_bitsILi16EEENSW_INSB_IJNSB_IJNSC_ILi8EEES1C_EEENSB_IJSJ_SE_EEENSB_IJSE_NSC_ILi28EEEEEEEEENSB_IJNSB_IJSJ_NSC_ILi256EEEEEENSB_IJSE_SY_EEENSB_IJSY_NSC_ILi2048EEEEEEEEEEEEEvEENS15_INSA_23SM90_TMA_LOAD_MULTICASTENS17_INS18_ILi3ELi4ELi3EEES1B_NSW_INSB_IJNSB_IJSI_SE_EEENSB_IJS1C_NSC_ILi4EEEEEES1G_EEENSB_IJS1K_NSB_IJSI_NSC_ILi512EEEEEES1M_EEEEEEEvEEEENS_8epilogue10collective6detail29Sm90TmaWarpSpecializedAdapterINS25_15DefaultEpilogueISM_NSB_IJNSB_IJlllEEESE_SY_EEES2A_NS24_6thread17LinearCombinationISM_Li1EffLNS2B_9ScaleType4KindE0ELNS_15FloatRoundStyleE2ESM_EENS_4gemm15EpilogueDefaultEEEEEvvEEEEvNT_6ParamsE:
	.zero		1536


//--------------------- SYMBOLS --------------------------

	.type		.nv.reservedSmem.offset0,@object
	.size		.nv.reservedSmem.offset0,0x4
